	.target	sm_90a

	.elftype	@"ET_EXEC"


//--------------------- .note.nv.tkinfo           --------------------------
	.section	.note.nv.tkinfo,"",@"SHT_NOTE"
	.sectionflags	@"SHF_NOTE_NV_TKINFO"
	.tkinfo
        /*0018*/ 	.word	0x00000002
        /*0030*/ 	.string	""
        /*0030*/ 	.string	"ptxas"
        /*0030*/ 	.string	"Cuda compilation tools, release 13.0, V13.0.88"
        /*0030*/ 	.string	"Build cuda_13.0.r13.0/compiler.36424714_0"
        /*0030*/ 	.string	"-arch sm_90a -m 64 "



//--------------------- .note.nv.cuinfo           --------------------------
	.section	.note.nv.cuinfo,"",@"SHT_NOTE"
	.sectionflags	@"SHF_NOTE_NV_CUINFO"
        /*0018*/ 	.short	0x0002
        /*001a*/ 	.short	0x005a
        /*001c*/ 	.short	0x0082
	.zero		2


//--------------------- .nv.info                  --------------------------
	.section	.nv.info,"",@"SHT_CUDA_INFO"
	.align	4


	//----- nvinfo : EIATTR_REGCOUNT
	.align		4
        /*0000*/ 	.byte	0x04, 0x2f
        /*0002*/ 	.short	(.L_12 - .L_11)
	.align		4
.L_11:
        /*0004*/ 	.word	index@(_ZN7cutlass13device_kernelIN5flash19enable_sm80_to_sm89INS1_16FlashAttnFwdSm80INS1_25CollectiveMainloopFwdSm80ILi8ELi1ELb0EN4cute5tupleIJNS5_1CILi128EEENS7_ILi48EEENS7_ILi256EEEEEELi256ENS_6half_tEfNS_4arch4Sm80ELb1ELb0ELb0ELb1ELb1ELb1ELb1ELb1EEENS1_21CollectiveEpilogueFwdINS6_IJS8_SA_S9_EEENS6_IJNS7_ILi1EEESI_SI_EEESC_SE_Li256ELb1ELb1ELb1ELb0EEENS1_36VarlenDynamicPersistentTileSchedulerILi128ELi48ELi256ELi256ELb1ELb1ELb0ELb1ELb1ELb1EEEEEEEEEvNT_6ParamsE)
        /*0008*/ 	.word	0x00000004


	//----- nvinfo : EIATTR_FRAME_SIZE
	.align		4
.L_12:
        /*000c*/ 	.byte	0x04, 0x11
        /*000e*/ 	.short	(.L_14 - .L_13)
	.align		4
.L_13:
        /*0010*/ 	.word	index@(_ZN7cutlass13device_kernelIN5flash19enable_sm80_to_sm89INS1_16FlashAttnFwdSm80INS1_25CollectiveMainloopFwdSm80ILi8ELi1ELb0EN4cute5tupleIJNS5_1CILi128EEENS7_ILi48EEENS7_ILi256EEEEEELi256ENS_6half_tEfNS_4arch4Sm80ELb1ELb0ELb0ELb1ELb1ELb1ELb1ELb1EEENS1_21CollectiveEpilogueFwdINS6_IJS8_SA_S9_EEENS6_IJNS7_ILi1EEESI_SI_EEESC_SE_Li256ELb1ELb1ELb1ELb0EEENS1_36VarlenDynamicPersistentTileSchedulerILi128ELi48ELi256ELi256ELb1ELb1ELb0ELb1ELb1ELb1EEEEEEEEEvNT_6ParamsE)
        /*0014*/ 	.word	0x00000000


	//----- nvinfo : EIATTR_REGCOUNT
	.align		4
.L_14:
        /*0018*/ 	.byte	0x04, 0x2f
        /*001a*/ 	.short	(.L_16 - .L_15)
	.align		4
.L_15:
        /*001c*/ 	.word	index@(_ZN7cutlass13device_kernelIN5flash19enable_sm80_to_sm89INS1_16FlashAttnFwdSm80INS1_25CollectiveMainloopFwdSm80ILi8ELi1ELb0EN4cute5tupleIJNS5_1CILi128EEENS7_ILi64EEENS7_ILi256EEEEEELi256ENS_6half_tEfNS_4arch4Sm80ELb1ELb0ELb0ELb1ELb1ELb0ELb1ELb1EEENS1_21CollectiveEpilogueFwdINS6_IJS8_SA_S9_EEENS6_IJNS7_ILi1EEESI_SI_EEESC_SE_Li256ELb1ELb1ELb1ELb0EEENS1_36VarlenDynamicPersistentTileSchedulerILi128ELi64ELi256ELi256ELb1ELb1ELb0ELb1ELb1ELb1EEEEEEEEEvNT_6ParamsE)
        /*0020*/ 	.word	0x00000004


	//----- nvinfo : EIATTR_FRAME_SIZE
	.align		4
.L_16:
        /*0024*/ 	.byte	0x04, 0x11
        /*0026*/ 	.short	(.L_18 - .L_17)
	.align		4
.L_17:
        /*0028*/ 	.word	index@(_ZN7cutlass13device_kernelIN5flash19enable_sm80_to_sm89INS1_16FlashAttnFwdSm80INS1_25CollectiveMainloopFwdSm80ILi8ELi1ELb0EN4cute5tupleIJNS5_1CILi128EEENS7_ILi64EEENS7_ILi256EEEEEELi256ENS_6half_tEfNS_4arch4Sm80ELb1ELb0ELb0ELb1ELb1ELb0ELb1ELb1EEENS1_21CollectiveEpilogueFwdINS6_IJS8_SA_S9_EEENS6_IJNS7_ILi1EEESI_SI_EEESC_SE_Li256ELb1ELb1ELb1ELb0EEENS1_36VarlenDynamicPersistentTileSchedulerILi128ELi64ELi256ELi256ELb1ELb1ELb0ELb1ELb1ELb1EEEEEEEEEvNT_6ParamsE)
        /*002c*/ 	.word	0x00000000


	//----- nvinfo : EIATTR_REGCOUNT
	.align		4
.L_18:
        /*0030*/ 	.byte	0x04, 0x2f
        /*0032*/ 	.short	(.L_20 - .L_19)
	.align		4
.L_19:
        /*0034*/ 	.word	index@(_ZN7cutlass13device_kernelIN5flash19enable_sm80_to_sm89INS1_16FlashAttnFwdSm80INS1_25CollectiveMainloopFwdSm80ILi8ELi1ELb0EN4cute5tupleIJNS5_1CILi128EEENS7_ILi96EEENS7_ILi256EEEEEELi256ENS_6half_tEfNS_4arch4Sm80ELb1ELb0ELb0ELb0ELb1ELb0ELb1ELb1EEENS1_21CollectiveEpilogueFwdINS6_IJS8_SA_S9_EEENS6_IJNS7_ILi1EEESI_SI_EEESC_SE_Li256ELb0ELb1ELb1ELb0EEENS1_30DynamicPersistentTileSchedulerILi256ELi256ELb1ELb1ELb0EEEEEEEEEvNT_6ParamsE)
        /*0038*/ 	.word	0x00000004


	//----- nvinfo : EIATTR_FRAME_SIZE
	.align		4
.L_20:
        /*003c*/ 	.byte	0x04, 0x11
        /*003e*/ 	.short	(.L_22 - .L_21)
	.align		4
.L_21:
        /*0040*/ 	.word	index@(_ZN7cutlass13device_kernelIN5flash19enable_sm80_to_sm89INS1_16FlashAttnFwdSm80INS1_25CollectiveMainloopFwdSm80ILi8ELi1ELb0EN4cute5tupleIJNS5_1CILi128EEENS7_ILi96EEENS7_ILi256EEEEEELi256ENS_6half_tEfNS_4arch4Sm80ELb1ELb0ELb0ELb0ELb1ELb0ELb1ELb1EEENS1_21CollectiveEpilogueFwdINS6_IJS8_SA_S9_EEENS6_IJNS7_ILi1EEESI_SI_EEESC_SE_Li256ELb0ELb1ELb1ELb0EEENS1_30DynamicPersistentTileSchedulerILi256ELi256ELb1ELb1ELb0EEEEEEEEEvNT_6ParamsE)
        /*0044*/ 	.word	0x00000000


	//----- nvinfo : EIATTR_REGCOUNT
	.align		4
.L_22:
        /*0048*/ 	.byte	0x04, 0x2f
        /*004a*/ 	.short	(.L_24 - .L_23)
	.align		4
.L_23:
        /*004c*/ 	.word	index@(_ZN7cutlass13device_kernelIN5flash19enable_sm80_to_sm89INS1_16FlashAttnFwdSm80INS1_25CollectiveMainloopFwdSm80ILi8ELi1ELb0EN4cute5tupleIJNS5_1CILi128EEENS7_ILi48EEENS7_ILi256EEEEEELi256ENS_6half_tEfNS_4arch4Sm80ELb0ELb1ELb0ELb1ELb1ELb1ELb1ELb1EEENS1_21CollectiveEpilogueFwdINS6_IJS8_SA_S9_EEENS6_IJNS7_ILi1EEESI_SI_EEESC_SE_Li256ELb1ELb1ELb1ELb0EEENS1_36VarlenDynamicPersistentTileSchedulerILi128ELi48ELi256ELi256ELb1ELb1ELb0ELb1ELb0ELb1EEEEEEEEEvNT_6ParamsE)
        /*0050*/ 	.word	0x00000004


	//----- nvinfo : EIATTR_FRAME_SIZE
	.align		4
.L_24:
        /*0054*/ 	.byte	0x04, 0x11
        /*0056*/ 	.short	(.L_26 - .L_25)
	.align		4
.L_25:
        /*0058*/ 	.word	index@(_ZN7cutlass13device_kernelIN5flash19enable_sm80_to_sm89INS1_16FlashAttnFwdSm80INS1_25CollectiveMainloopFwdSm80ILi8ELi1ELb0EN4cute5tupleIJNS5_1CILi128EEENS7_ILi48EEENS7_ILi256EEEEEELi256ENS_6half_tEfNS_4arch4Sm80ELb0ELb1ELb0ELb1ELb1ELb1ELb1ELb1EEENS1_21CollectiveEpilogueFwdINS6_IJS8_SA_S9_EEENS6_IJNS7_ILi1EEESI_SI_EEESC_SE_Li256ELb1ELb1ELb1ELb0EEENS1_36VarlenDynamicPersistentTileSchedulerILi128ELi48ELi256ELi256ELb1ELb1ELb0ELb1ELb0ELb1EEEEEEEEEvNT_6ParamsE)
        /*005c*/ 	.word	0x00000000


	//----- nvinfo : EIATTR_REGCOUNT
	.align		4
.L_26:
        /*0060*/ 	.byte	0x04, 0x2f
        /*0062*/ 	.short	(.L_28 - .L_27)
	.align		4
.L_27:
        /*0064*/ 	.word	index@(_ZN7cutlass13device_kernelIN5flash19enable_sm80_to_sm89INS1_16FlashAttnFwdSm80INS1_25CollectiveMainloopFwdSm80ILi8ELi1ELb0EN4cute5tupleIJNS5_1CILi128EEENS7_ILi64EEENS7_ILi256EEEEEELi256ENS_6half_tEfNS_4arch4Sm80ELb0ELb1ELb0ELb1ELb1ELb0ELb1ELb1EEENS1_21CollectiveEpilogueFwdINS6_IJS8_SA_S9_EEENS6_IJNS7_ILi1EEESI_SI_EEESC_SE_Li256ELb1ELb1ELb1ELb0EEENS1_36VarlenDynamicPersistentTileSchedulerILi128ELi64ELi256ELi256ELb1ELb1ELb0ELb1ELb0ELb1EEEEEEEEEvNT_6ParamsE)
        /*0068*/ 	.word	0x00000004


	//----- nvinfo : EIATTR_FRAME_SIZE
	.align		4
.L_28:
        /*006c*/ 	.byte	0x04, 0x11
        /*006e*/ 	.short	(.L_30 - .L_29)
	.align		4
.L_29:
        /*0070*/ 	.word	index@(_ZN7cutlass13device_kernelIN5flash19enable_sm80_to_sm89INS1_16FlashAttnFwdSm80INS1_25CollectiveMainloopFwdSm80ILi8ELi1ELb0EN4cute5tupleIJNS5_1CILi128EEENS7_ILi64EEENS7_ILi256EEEEEELi256ENS_6half_tEfNS_4arch4Sm80ELb0ELb1ELb0ELb1ELb1ELb0ELb1ELb1EEENS1_21CollectiveEpilogueFwdINS6_IJS8_SA_S9_EEENS6_IJNS7_ILi1EEESI_SI_EEESC_SE_Li256ELb1ELb1ELb1ELb0EEENS1_36VarlenDynamicPersistentTileSchedulerILi128ELi64ELi256ELi256ELb1ELb1ELb0ELb1ELb0ELb1EEEEEEEEEvNT_6ParamsE)
        /*0074*/ 	.word	0x00000000


	//----- nvinfo : EIATTR_REGCOUNT
	.align		4
.L_30:
        /*0078*/ 	.byte	0x04, 0x2f
        /*007a*/ 	.short	(.L_32 - .L_31)
	.align		4
.L_31:
        /*007c*/ 	.word	index@(_ZN7cutlass13device_kernelIN5flash19enable_sm80_to_sm89INS1_16FlashAttnFwdSm80INS1_25CollectiveMainloopFwdSm80ILi8ELi1ELb0EN4cute5tupleIJNS5_1CILi128EEENS7_ILi64EEENS7_ILi256EEEEEELi256ENS_6half_tEfNS_4arch4Sm80ELb0ELb1ELb0ELb0ELb1ELb0ELb1ELb1EEENS1_21CollectiveEpilogueFwdINS6_IJS8_SA_S9_EEENS6_IJNS7_ILi1EEESI_SI_EEESC_SE_Li256ELb0ELb1ELb1ELb0EEENS1_19SingleTileSchedulerILb0ELb1ELb1ELi128EEEEEEEEEvNT_6ParamsE)
        /*0080*/ 	.word	0x00000004


	//----- nvinfo : EIATTR_FRAME_SIZE
	.align		4
.L_32:
        /*0084*/ 	.byte	0x04, 0x11
        /*0086*/ 	.short	(.L_34 - .L_33)
	.align		4
.L_33:
        /*0088*/ 	.word	index@(_ZN7cutlass13device_kernelIN5flash19enable_sm80_to_sm89INS1_16FlashAttnFwdSm80INS1_25CollectiveMainloopFwdSm80ILi8ELi1ELb0EN4cute5tupleIJNS5_1CILi128EEENS7_ILi64EEENS7_ILi256EEEEEELi256ENS_6half_tEfNS_4arch4Sm80ELb0ELb1ELb0ELb0ELb1ELb0ELb1ELb1EEENS1_21CollectiveEpilogueFwdINS6_IJS8_SA_S9_EEENS6_IJNS7_ILi1EEESI_SI_EEESC_SE_Li256ELb0ELb1ELb1ELb0EEENS1_19SingleTileSchedulerILb0ELb1ELb1ELi128EEEEEEEEEvNT_6ParamsE)
        /*008c*/ 	.word	0x00000000


	//----- nvinfo : EIATTR_REGCOUNT
	.align		4
.L_34:
        /*0090*/ 	.byte	0x04, 0x2f
        /*0092*/ 	.short	(.L_36 - .L_35)
	.align		4
.L_35:
        /*0094*/ 	.word	index@(_ZN7cutlass13device_kernelIN5flash19enable_sm80_to_sm89INS1_16FlashAttnFwdSm80INS1_25CollectiveMainloopFwdSm80ILi8ELi1ELb0EN4cute5tupleIJNS5_1CILi128EEENS7_ILi48EEENS7_ILi256EEEEEELi256ENS_6half_tEfNS_4arch4Sm80ELb0ELb0ELb0ELb1ELb1ELb1ELb1ELb1EEENS1_21CollectiveEpilogueFwdINS6_IJS8_SA_S9_EEENS6_IJNS7_ILi1EEESI_SI_EEESC_SE_Li256ELb1ELb1ELb1ELb0EEENS1_36VarlenDynamicPersistentTileSchedulerILi128ELi48ELi256ELi256ELb1ELb1ELb0ELb0ELb1ELb1EEEEEEEEEvNT_6ParamsE)
        /*0098*/ 	.word	0x00000004


	//----- nvinfo : EIATTR_FRAME_SIZE
	.align		4
.L_36:
        /*009c*/ 	.byte	0x04, 0x11
        /*009e*/ 	.short	(.L_38 - .L_37)
	.align		4
.L_37:
        /*00a0*/ 	.word	index@(_ZN7cutlass13device_kernelIN5flash19enable_sm80_to_sm89INS1_16FlashAttnFwdSm80INS1_25CollectiveMainloopFwdSm80ILi8ELi1ELb0EN4cute5tupleIJNS5_1CILi128EEENS7_ILi48EEENS7_ILi256EEEEEELi256ENS_6half_tEfNS_4arch4Sm80ELb0ELb0ELb0ELb1ELb1ELb1ELb1ELb1EEENS1_21CollectiveEpilogueFwdINS6_IJS8_SA_S9_EEENS6_IJNS7_ILi1EEESI_SI_EEESC_SE_Li256ELb1ELb1ELb1ELb0EEENS1_36VarlenDynamicPersistentTileSchedulerILi128ELi48ELi256ELi256ELb1ELb1ELb0ELb0ELb1ELb1EEEEEEEEEvNT_6ParamsE)
        /*00a4*/ 	.word	0x00000000


	//----- nvinfo : EIATTR_REGCOUNT
	.align		4
.L_38:
        /*00a8*/ 	.byte	0x04, 0x2f
        /*00aa*/ 	.short	(.L_40 - .L_39)
	.align		4
.L_39:
        /*00ac*/ 	.word	index@(_ZN7cutlass13device_kernelIN5flash19enable_sm80_to_sm89INS1_16FlashAttnFwdSm80INS1_25CollectiveMainloopFwdSm80ILi8ELi1ELb0EN4cute5tupleIJNS5_1CILi128EEENS7_ILi64EEENS7_ILi256EEEEEELi256ENS_6half_tEfNS_4arch4Sm80ELb0ELb0ELb0ELb1ELb1ELb0ELb1ELb1EEENS1_21CollectiveEpilogueFwdINS6_IJS8_SA_S9_EEENS6_IJNS7_ILi1EEESI_SI_EEESC_SE_Li256ELb1ELb1ELb1ELb0EEENS1_36VarlenDynamicPersistentTileSchedulerILi128ELi64ELi256ELi256ELb1ELb1ELb0ELb0ELb1ELb1EEEEEEEEEvNT_6ParamsE)
        /*00b0*/ 	.word	0x00000004


	//----- nvinfo : EIATTR_FRAME_SIZE
	.align		4
.L_40:
        /*00b4*/ 	.byte	0x04, 0x11
        /*00b6*/ 	.short	(.L_42 - .L_41)
	.align		4
.L_41:
        /*00b8*/ 	.word	index@(_ZN7cutlass13device_kernelIN5flash19enable_sm80_to_sm89INS1_16FlashAttnFwdSm80INS1_25CollectiveMainloopFwdSm80ILi8ELi1ELb0EN4cute5tupleIJNS5_1CILi128EEENS7_ILi64EEENS7_ILi256EEEEEELi256ENS_6half_tEfNS_4arch4Sm80ELb0ELb0ELb0ELb1ELb1ELb0ELb1ELb1EEENS1_21CollectiveEpilogueFwdINS6_IJS8_SA_S9_EEENS6_IJNS7_ILi1EEESI_SI_EEESC_SE_Li256ELb1ELb1ELb1ELb0EEENS1_36VarlenDynamicPersistentTileSchedulerILi128ELi64ELi256ELi256ELb1ELb1ELb0ELb0ELb1ELb1EEEEEEEEEvNT_6ParamsE)
        /*00bc*/ 	.word	0x00000000


	//----- nvinfo : EIATTR_REGCOUNT
	.align		4
.L_42:
        /*00c0*/ 	.byte	0x04, 0x2f
        /*00c2*/ 	.short	(.L_44 - .L_43)
	.align		4
.L_43:
        /*00c4*/ 	.word	index@(_ZN7cutlass13device_kernelIN5flash19enable_sm80_to_sm89INS1_16FlashAttnFwdSm80INS1_25CollectiveMainloopFwdSm80ILi8ELi1ELb0EN4cute5tupleIJNS5_1CILi128EEENS7_ILi96EEENS7_ILi256EEEEEELi256ENS_6half_tEfNS_4arch4Sm80ELb0ELb0ELb0ELb0ELb1ELb0ELb1ELb1EEENS1_21CollectiveEpilogueFwdINS6_IJS8_SA_S9_EEENS6_IJNS7_ILi1EEESI_SI_EEESC_SE_Li256ELb0ELb1ELb1ELb0EEENS1_19SingleTileSchedulerILb0ELb1ELb1ELi128EEEEEEEEEvNT_6ParamsE)
        /*00c8*/ 	.word	0x00000004


	//----- nvinfo : EIATTR_FRAME_SIZE
	.align		4
.L_44:
        /*00cc*/ 	.byte	0x04, 0x11
        /*00ce*/ 	.short	(.L_46 - .L_45)
	.align		4
.L_45:
        /*00d0*/ 	.word	index@(_ZN7cutlass13device_kernelIN5flash19enable_sm80_to_sm89INS1_16FlashAttnFwdSm80INS1_25CollectiveMainloopFwdSm80ILi8ELi1ELb0EN4cute5tupleIJNS5_1CILi128EEENS7_ILi96EEENS7_ILi256EEEEEELi256ENS_6half_tEfNS_4arch4Sm80ELb0ELb0ELb0ELb0ELb1ELb0ELb1ELb1EEENS1_21CollectiveEpilogueFwdINS6_IJS8_SA_S9_EEENS6_IJNS7_ILi1EEESI_SI_EEESC_SE_Li256ELb0ELb1ELb1ELb0EEENS1_19SingleTileSchedulerILb0ELb1ELb1ELi128EEEEEEEEEvNT_6ParamsE)
        /*00d4*/ 	.word	0x00000000


	//----- nvinfo : EIATTR_REGCOUNT
	.align		4
.L_46:
        /*00d8*/ 	.byte	0x04, 0x2f
        /*00da*/ 	.short	(.L_48 - .L_47)
	.align		4
.L_47:
        /*00dc*/ 	.word	index@(_ZN7cutlass13device_kernelIN5flash19enable_sm80_to_sm89INS1_16FlashAttnFwdSm80INS1_25CollectiveMainloopFwdSm80ILi8ELi1ELb0EN4cute5tupleIJNS5_1CILi128EEENS7_ILi32EEENS7_ILi256EEEEEELi256ENS_6half_tEfNS_4arch4Sm80ELb1ELb0ELb0ELb1ELb1ELb1ELb1ELb1EEENS1_21CollectiveEpilogueFwdINS6_IJS8_SA_S9_EEENS6_IJNS7_ILi1EEESI_SI_EEESC_SE_Li256ELb1ELb1ELb1ELb0EEENS1_36VarlenDynamicPersistentTileSchedulerILi128ELi32ELi256ELi256ELb1ELb1ELb0ELb1ELb1ELb1EEEEEEEEEvNT_6ParamsE)
        /*00e0*/ 	.word	0x00000004


	//----- nvinfo : EIATTR_FRAME_SIZE
	.align		4
.L_48:
        /*00e4*/ 	.byte	0x04, 0x11
        /*00e6*/ 	.short	(.L_50 - .L_49)
	.align		4
.L_49:
        /*00e8*/ 	.word	index@(_ZN7cutlass13device_kernelIN5flash19enable_sm80_to_sm89INS1_16FlashAttnFwdSm80INS1_25CollectiveMainloopFwdSm80ILi8ELi1ELb0EN4cute5tupleIJNS5_1CILi128EEENS7_ILi32EEENS7_ILi256EEEEEELi256ENS_6half_tEfNS_4arch4Sm80ELb1ELb0ELb0ELb1ELb1ELb1ELb1ELb1EEENS1_21CollectiveEpilogueFwdINS6_IJS8_SA_S9_EEENS6_IJNS7_ILi1EEESI_SI_EEESC_SE_Li256ELb1ELb1ELb1ELb0EEENS1_36VarlenDynamicPersistentTileSchedulerILi128ELi32ELi256ELi256ELb1ELb1ELb0ELb1ELb1ELb1EEEEEEEEEvNT_6ParamsE)
        /*00ec*/ 	.word	0x00000000


	//----- nvinfo : EIATTR_REGCOUNT
	.align		4
.L_50:
        /*00f0*/ 	.byte	0x04, 0x2f
        /*00f2*/ 	.short	(.L_52 - .L_51)
	.align		4
.L_51:
        /*00f4*/ 	.word	index@(_ZN7cutlass13device_kernelIN5flash19enable_sm80_to_sm89INS1_16FlashAttnFwdSm80INS1_25CollectiveMainloopFwdSm80ILi8ELi1ELb1EN4cute5tupleIJNS5_1CILi128EEENS7_ILi48EEENS7_ILi256EEEEEELi256ENS_6half_tEfNS_4arch4Sm80ELb1ELb0ELb0ELb1ELb1ELb0ELb1ELb1EEENS1_21CollectiveEpilogueFwdINS6_IJS8_SA_S9_EEENS6_IJNS7_ILi1EEESI_SI_EEESC_SE_Li256ELb1ELb1ELb1ELb0EEENS1_36VarlenDynamicPersistentTileSchedulerILi128ELi48ELi256ELi256ELb1ELb1ELb0ELb1ELb1ELb1EEEEEEEEEvNT_6ParamsE)
        /*00f8*/ 	.word	0x00000004


	//----- nvinfo : EIATTR_FRAME_SIZE
	.align		4
.L_52:
        /*00fc*/ 	.byte	0x04, 0x11
        /*00fe*/ 	.short	(.L_54 - .L_53)
	.align		4
.L_53:
        /*0100*/ 	.word	index@(_ZN7cutlass13device_kernelIN5flash19enable_sm80_to_sm89INS1_16FlashAttnFwdSm80INS1_25CollectiveMainloopFwdSm80ILi8ELi1ELb1EN4cute5tupleIJNS5_1CILi128EEENS7_ILi48EEENS7_ILi256EEEEEELi256ENS_6half_tEfNS_4arch4Sm80ELb1ELb0ELb0ELb1ELb1ELb0ELb1ELb1EEENS1_21CollectiveEpilogueFwdINS6_IJS8_SA_S9_EEENS6_IJNS7_ILi1EEESI_SI_EEESC_SE_Li256ELb1ELb1ELb1ELb0EEENS1_36VarlenDynamicPersistentTileSchedulerILi128ELi48ELi256ELi256ELb1ELb1ELb0ELb1ELb1ELb1EEEEEEEEEvNT_6ParamsE)
        /*0104*/ 	.word	0x00000000


	//----- nvinfo : EIATTR_REGCOUNT
	.align		4
.L_54:
        /*0108*/ 	.byte	0x04, 0x2f
        /*010a*/ 	.short	(.L_56 - .L_55)
	.align		4
.L_55:
        /*010c*/ 	.word	index@(_ZN7cutlass13device_kernelIN5flash19enable_sm80_to_sm89INS1_16FlashAttnFwdSm80INS1_25CollectiveMainloopFwdSm80ILi8ELi1ELb1EN4cute5tupleIJNS5_1CILi128EEENS7_ILi64EEENS7_ILi256EEEEEELi256ENS_6half_tEfNS_4arch4Sm80ELb1ELb0ELb0ELb0ELb1ELb0ELb1ELb1EEENS1_21CollectiveEpilogueFwdINS6_IJS8_SA_S9_EEENS6_IJNS7_ILi1EEESI_SI_EEESC_SE_Li256ELb0ELb1ELb1ELb0EEENS1_30DynamicPersistentTileSchedulerILi256ELi256ELb1ELb1ELb0EEEEEEEEEvNT_6ParamsE)
        /*0110*/ 	.word	0x00000004


	//----- nvinfo : EIATTR_FRAME_SIZE
	.align		4
.L_56:
        /*0114*/ 	.byte	0x04, 0x11
        /*0116*/ 	.short	(.L_58 - .L_57)
	.align		4
.L_57:
        /*0118*/ 	.word	index@(_ZN7cutlass13device_kernelIN5flash19enable_sm80_to_sm89INS1_16FlashAttnFwdSm80INS1_25CollectiveMainloopFwdSm80ILi8ELi1ELb1EN4cute5tupleIJNS5_1CILi128EEENS7_ILi64EEENS7_ILi256EEEEEELi256ENS_6half_tEfNS_4arch4Sm80ELb1ELb0ELb0ELb0ELb1ELb0ELb1ELb1EEENS1_21CollectiveEpilogueFwdINS6_IJS8_SA_S9_EEENS6_IJNS7_ILi1EEESI_SI_EEESC_SE_Li256ELb0ELb1ELb1ELb0EEENS1_30DynamicPersistentTileSchedulerILi256ELi256ELb1ELb1ELb0EEEEEEEEEvNT_6ParamsE)
        /*011c*/ 	.word	0x00000000


	//----- nvinfo : EIATTR_REGCOUNT
	.align		4
.L_58:
        /*0120*/ 	.byte	0x04, 0x2f
        /*0122*/ 	.short	(.L_60 - .L_59)
	.align		4
.L_59:
        /*0124*/ 	.word	index@(_ZN7cutlass13device_kernelIN5flash19enable_sm80_to_sm89INS1_16FlashAttnFwdSm80INS1_25CollectiveMainloopFwdSm80ILi8ELi1ELb0EN4cute5tupleIJNS5_1CILi128EEENS7_ILi32EEENS7_ILi256EEEEEELi256ENS_6half_tEfNS_4arch4Sm80ELb0ELb1ELb0ELb1ELb1ELb1ELb1ELb1EEENS1_21CollectiveEpilogueFwdINS6_IJS8_SA_S9_EEENS6_IJNS7_ILi1EEESI_SI_EEESC_SE_Li256ELb1ELb1ELb1ELb0EEENS1_36VarlenDynamicPersistentTileSchedulerILi128ELi32ELi256ELi256ELb1ELb1ELb0ELb1ELb0ELb1EEEEEEEEEvNT_6ParamsE)
        /*0128*/ 	.word	0x00000004


	//----- nvinfo : EIATTR_FRAME_SIZE
	.align		4
.L_60:
        /*012c*/ 	.byte	0x04, 0x11
        /*012e*/ 	.short	(.L_62 - .L_61)
	.align		4
.L_61:
        /*0130*/ 	.word	index@(_ZN7cutlass13device_kernelIN5flash19enable_sm80_to_sm89INS1_16FlashAttnFwdSm80INS1_25CollectiveMainloopFwdSm80ILi8ELi1ELb0EN4cute5tupleIJNS5_1CILi128EEENS7_ILi32EEENS7_ILi256EEEEEELi256ENS_6half_tEfNS_4arch4Sm80ELb0ELb1ELb0ELb1ELb1ELb1ELb1ELb1EEENS1_21CollectiveEpilogueFwdINS6_IJS8_SA_S9_EEENS6_IJNS7_ILi1EEESI_SI_EEESC_SE_Li256ELb1ELb1ELb1ELb0EEENS1_36VarlenDynamicPersistentTileSchedulerILi128ELi32ELi256ELi256ELb1ELb1ELb0ELb1ELb0ELb1EEEEEEEEEvNT_6ParamsE)
        /*0134*/ 	.word	0x00000000


	//----- nvinfo : EIATTR_REGCOUNT
	.align		4
.L_62:
        /*0138*/ 	.byte	0x04, 0x2f
        /*013a*/ 	.short	(.L_64 - .L_63)
	.align		4
.L_63:
        /*013c*/ 	.word	index@(_ZN7cutlass13device_kernelIN5flash19enable_sm80_to_sm89INS1_16FlashAttnFwdSm80INS1_25CollectiveMainloopFwdSm80ILi8ELi1ELb1EN4cute5tupleIJNS5_1CILi128EEENS7_ILi48EEENS7_ILi256EEEEEELi256ENS_6half_tEfNS_4arch4Sm80ELb0ELb1ELb0ELb1ELb1ELb0ELb1ELb1EEENS1_21CollectiveEpilogueFwdINS6_IJS8_SA_S9_EEENS6_IJNS7_ILi1EEESI_SI_EEESC_SE_Li256ELb1ELb1ELb1ELb0EEENS1_36VarlenDynamicPersistentTileSchedulerILi128ELi48ELi256ELi256ELb1ELb1ELb0ELb1ELb0ELb1EEEEEEEEEvNT_6ParamsE)
        /*0140*/ 	.word	0x00000004


	//----- nvinfo : EIATTR_FRAME_SIZE
	.align		4
.L_64:
        /*0144*/ 	.byte	0x04, 0x11
        /*0146*/ 	.short	(.L_66 - .L_65)
	.align		4
.L_65:
        /*0148*/ 	.word	index@(_ZN7cutlass13device_kernelIN5flash19enable_sm80_to_sm89INS1_16FlashAttnFwdSm80INS1_25CollectiveMainloopFwdSm80ILi8ELi1ELb1EN4cute5tupleIJNS5_1CILi128EEENS7_ILi48EEENS7_ILi256EEEEEELi256ENS_6half_tEfNS_4arch4Sm80ELb0ELb1ELb0ELb1ELb1ELb0ELb1ELb1EEENS1_21CollectiveEpilogueFwdINS6_IJS8_SA_S9_EEENS6_IJNS7_ILi1EEESI_SI_EEESC_SE_Li256ELb1ELb1ELb1ELb0EEENS1_36VarlenDynamicPersistentTileSchedulerILi128ELi48ELi256ELi256ELb1ELb1ELb0ELb1ELb0ELb1EEEEEEEEEvNT_6ParamsE)
        /*014c*/ 	.word	0x00000000


	//----- nvinfo : EIATTR_REGCOUNT
	.align		4
.L_66:
        /*0150*/ 	.byte	0x04, 0x2f
        /*0152*/ 	.short	(.L_68 - .L_67)
	.align		4
.L_67:
        /*0154*/ 	.word	index@(_ZN7cutlass13device_kernelIN5flash19enable_sm80_to_sm89INS1_16FlashAttnFwdSm80INS1_25CollectiveMainloopFwdSm80ILi8ELi1ELb1EN4cute5tupleIJNS5_1CILi128EEENS7_ILi48EEENS7_ILi256EEEEEELi256ENS_6half_tEfNS_4arch4Sm80ELb0ELb1ELb0ELb0ELb1ELb0ELb1ELb1EEENS1_21CollectiveEpilogueFwdINS6_IJS8_SA_S9_EEENS6_IJNS7_ILi1EEESI_SI_EEESC_SE_Li256ELb0ELb1ELb1ELb0EEENS1_19SingleTileSchedulerILb0ELb1ELb1ELi128EEEEEEEEEvNT_6ParamsE)
        /*0158*/ 	.word	0x00000004


	//----- nvinfo : EIATTR_FRAME_SIZE
	.align		4
.L_68:
        /*015c*/ 	.byte	0x04, 0x11
        /*015e*/ 	.short	(.L_70 - .L_69)
	.align		4
.L_69:
        /*0160*/ 	.word	index@(_ZN7cutlass13device_kernelIN5flash19enable_sm80_to_sm89INS1_16FlashAttnFwdSm80INS1_25CollectiveMainloopFwdSm80ILi8ELi1ELb1EN4cute5tupleIJNS5_1CILi128EEENS7_ILi48EEENS7_ILi256EEEEEELi256ENS_6half_tEfNS_4arch4Sm80ELb0ELb1ELb0ELb0ELb1ELb0ELb1ELb1EEENS1_21CollectiveEpilogueFwdINS6_IJS8_SA_S9_EEENS6_IJNS7_ILi1EEESI_SI_EEESC_SE_Li256ELb0ELb1ELb1ELb0EEENS1_19SingleTileSchedulerILb0ELb1ELb1ELi128EEEEEEEEEvNT_6ParamsE)
        /*0164*/ 	.word	0x00000000


	//----- nvinfo : EIATTR_REGCOUNT
	.align		4
.L_70:
        /*0168*/ 	.byte	0x04, 0x2f
        /*016a*/ 	.short	(.L_72 - .L_71)
	.align		4
.L_71:
        /*016c*/ 	.word	index@(_ZN7cutlass13device_kernelIN5flash19enable_sm80_to_sm89INS1_16FlashAttnFwdSm80INS1_25CollectiveMainloopFwdSm80ILi8ELi1ELb0EN4cute5tupleIJNS5_1CILi128EEENS7_ILi32EEENS7_ILi256EEEEEELi256ENS_6half_tEfNS_4arch4Sm80ELb0ELb0ELb0ELb1ELb1ELb1ELb1ELb1EEENS1_21CollectiveEpilogueFwdINS6_IJS8_SA_S9_EEENS6_IJNS7_ILi1EEESI_SI_EEESC_SE_Li256ELb1ELb1ELb1ELb0EEENS1_36VarlenDynamicPersistentTileSchedulerILi128ELi32ELi256ELi256ELb1ELb1ELb0ELb0ELb1ELb1EEEEEEEEEvNT_6ParamsE)
        /*0170*/ 	.word	0x00000004


	//----- nvinfo : EIATTR_FRAME_SIZE
	.align		4
.L_72:
        /*0174*/ 	.byte	0x04, 0x11
        /*0176*/ 	.short	(.L_74 - .L_73)
	.align		4
.L_73:
        /*0178*/ 	.word	index@(_ZN7cutlass13device_kernelIN5flash19enable_sm80_to_sm89INS1_16FlashAttnFwdSm80INS1_25CollectiveMainloopFwdSm80ILi8ELi1ELb0EN4cute5tupleIJNS5_1CILi128EEENS7_ILi32EEENS7_ILi256EEEEEELi256ENS_6half_tEfNS_4arch4Sm80ELb0ELb0ELb0ELb1ELb1ELb1ELb1ELb1EEENS1_21CollectiveEpilogueFwdINS6_IJS8_SA_S9_EEENS6_IJNS7_ILi1EEESI_SI_EEESC_SE_Li256ELb1ELb1ELb1ELb0EEENS1_36VarlenDynamicPersistentTileSchedulerILi128ELi32ELi256ELi256ELb1ELb1ELb0ELb0ELb1ELb1EEEEEEEEEvNT_6ParamsE)
        /*017c*/ 	.word	0x00000000


	//----- nvinfo : EIATTR_REGCOUNT
	.align		4
.L_74:
        /*0180*/ 	.byte	0x04, 0x2f
        /*0182*/ 	.short	(.L_76 - .L_75)
	.align		4
.L_75:
        /*0184*/ 	.word	index@(_ZN7cutlass13device_kernelIN5flash19enable_sm80_to_sm89INS1_16FlashAttnFwdSm80INS1_25CollectiveMainloopFwdSm80ILi8ELi1ELb1EN4cute5tupleIJNS5_1CILi128EEENS7_ILi48EEENS7_ILi256EEEEEELi256ENS_6half_tEfNS_4arch4Sm80ELb0ELb0ELb0ELb1ELb1ELb0ELb1ELb1EEENS1_21CollectiveEpilogueFwdINS6_IJS8_SA_S9_EEENS6_IJNS7_ILi1EEESI_SI_EEESC_SE_Li256ELb1ELb1ELb1ELb0EEENS1_36VarlenDynamicPersistentTileSchedulerILi128ELi48ELi256ELi256ELb1ELb1ELb0ELb0ELb1ELb1EEEEEEEEEvNT_6ParamsE)
        /*0188*/ 	.word	0x00000004


	//----- nvinfo : EIATTR_FRAME_SIZE
	.align		4
.L_76:
        /*018c*/ 	.byte	0x04, 0x11
        /*018e*/ 	.short	(.L_78 - .L_77)
	.align		4
.L_77:
        /*0190*/ 	.word	index@(_ZN7cutlass13device_kernelIN5flash19enable_sm80_to_sm89INS1_16FlashAttnFwdSm80INS1_25CollectiveMainloopFwdSm80ILi8ELi1ELb1EN4cute5tupleIJNS5_1CILi128EEENS7_ILi48EEENS7_ILi256EEEEEELi256ENS_6half_tEfNS_4arch4Sm80ELb0ELb0ELb0ELb1ELb1ELb0ELb1ELb1EEENS1_21CollectiveEpilogueFwdINS6_IJS8_SA_S9_EEENS6_IJNS7_ILi1EEESI_SI_EEESC_SE_Li256ELb1ELb1ELb1ELb0EEENS1_36VarlenDynamicPersistentTileSchedulerILi128ELi48ELi256ELi256ELb1ELb1ELb0ELb0ELb1ELb1EEEEEEEEEvNT_6ParamsE)
        /*0194*/ 	.word	0x00000000


	//----- nvinfo : EIATTR_REGCOUNT
	.align		4
.L_78:
        /*0198*/ 	.byte	0x04, 0x2f
        /*019a*/ 	.short	(.L_80 - .L_79)
	.align		4
.L_79:
        /*019c*/ 	.word	index@(_ZN7cutlass13device_kernelIN5flash19enable_sm80_to_sm89INS1_16FlashAttnFwdSm80INS1_25CollectiveMainloopFwdSm80ILi8ELi1ELb1EN4cute5tupleIJNS5_1CILi128EEENS7_ILi64EEENS7_ILi256EEEEEELi256ENS_6half_tEfNS_4arch4Sm80ELb0ELb0ELb0ELb0ELb1ELb0ELb1ELb1EEENS1_21CollectiveEpilogueFwdINS6_IJS8_SA_S9_EEENS6_IJNS7_ILi1EEESI_SI_EEESC_SE_Li256ELb0ELb1ELb1ELb0EEENS1_19SingleTileSchedulerILb0ELb1ELb1ELi128EEEEEEEEEvNT_6ParamsE)
        /*01a0*/ 	.word	0x00000004


	//----- nvinfo : EIATTR_FRAME_SIZE
	.align		4
.L_80:
        /*01a4*/ 	.byte	0x04, 0x11
        /*01a6*/ 	.short	(.L_82 - .L_81)
	.align		4
.L_81:
        /*01a8*/ 	.word	index@(_ZN7cutlass13device_kernelIN5flash19enable_sm80_to_sm89INS1_16FlashAttnFwdSm80INS1_25CollectiveMainloopFwdSm80ILi8ELi1ELb1EN4cute5tupleIJNS5_1CILi128EEENS7_ILi64EEENS7_ILi256EEEEEELi256ENS_6half_tEfNS_4arch4Sm80ELb0ELb0ELb0ELb0ELb1ELb0ELb1ELb1EEENS1_21CollectiveEpilogueFwdINS6_IJS8_SA_S9_EEENS6_IJNS7_ILi1EEESI_SI_EEESC_SE_Li256ELb0ELb1ELb1ELb0EEENS1_19SingleTileSchedulerILb0ELb1ELb1ELi128EEEEEEEEEvNT_6ParamsE)
        /*01ac*/ 	.word	0x00000000


	//----- nvinfo : EIATTR_MIN_STACK_SIZE
	.align		4
.L_82:
        /*01b0*/ 	.byte	0x04, 0x12
        /*01b2*/ 	.short	(.L_84 - .L_83)
	.align		4
.L_83:
        /*01b4*/ 	.word	index@(_ZN7cutlass13device_kernelIN5flash19enable_sm80_to_sm89INS1_16FlashAttnFwdSm80INS1_25CollectiveMainloopFwdSm80ILi8ELi1ELb1EN4cute5tupleIJNS5_1CILi128EEENS7_ILi64EEENS7_ILi256EEEEEELi256ENS_6half_tEfNS_4arch4Sm80ELb0ELb0ELb0ELb0ELb1ELb0ELb1ELb1EEENS1_21CollectiveEpilogueFwdINS6_IJS8_SA_S9_EEENS6_IJNS7_ILi1EEESI_SI_EEESC_SE_Li256ELb0ELb1ELb1ELb0EEENS1_19SingleTileSchedulerILb0ELb1ELb1ELi128EEEEEEEEEvNT_6ParamsE)
        /*01b8*/ 	.word	0x00000000


	//----- nvinfo : EIATTR_MIN_STACK_SIZE
	.align		4
.L_84:
        /*01bc*/ 	.byte	0x04, 0x12
        /*01be*/ 	.short	(.L_86 - .L_85)
	.align		4
.L_85:
        /*01c0*/ 	.word	index@(_ZN7cutlass13device_kernelIN5flash19enable_sm80_to_sm89INS1_16FlashAttnFwdSm80INS1_25CollectiveMainloopFwdSm80ILi8ELi1ELb1EN4cute5tupleIJNS5_1CILi128EEENS7_ILi48EEENS7_ILi256EEEEEELi256ENS_6half_tEfNS_4arch4Sm80ELb0ELb0ELb0ELb1ELb1ELb0ELb1ELb1EEENS1_21CollectiveEpilogueFwdINS6_IJS8_SA_S9_EEENS6_IJNS7_ILi1EEESI_SI_EEESC_SE_Li256ELb1ELb1ELb1ELb0EEENS1_36VarlenDynamicPersistentTileSchedulerILi128ELi48ELi256ELi256ELb1ELb1ELb0ELb0ELb1ELb1EEEEEEEEEvNT_6ParamsE)
        /*01c4*/ 	.word	0x00000000


	//----- nvinfo : EIATTR_MIN_STACK_SIZE
	.align		4
.L_86:
        /*01c8*/ 	.byte	0x04, 0x12
        /*01ca*/ 	.short	(.L_88 - .L_87)
	.align		4
.L_87:
        /*01cc*/ 	.word	index@(_ZN7cutlass13device_kernelIN5flash19enable_sm80_to_sm89INS1_16FlashAttnFwdSm80INS1_25CollectiveMainloopFwdSm80ILi8ELi1ELb0EN4cute5tupleIJNS5_1CILi128EEENS7_ILi32EEENS7_ILi256EEEEEELi256ENS_6half_tEfNS_4arch4Sm80ELb0ELb0ELb0ELb1ELb1ELb1ELb1ELb1EEENS1_21CollectiveEpilogueFwdINS6_IJS8_SA_S9_EEENS6_IJNS7_ILi1EEESI_SI_EEESC_SE_Li256ELb1ELb1ELb1ELb0EEENS1_36VarlenDynamicPersistentTileSchedulerILi128ELi32ELi256ELi256ELb1ELb1ELb0ELb0ELb1ELb1EEEEEEEEEvNT_6ParamsE)
        /*01d0*/ 	.word	0x00000000


	//----- nvinfo : EIATTR_MIN_STACK_SIZE
	.align		4
.L_88:
        /*01d4*/ 	.byte	0x04, 0x12
        /*01d6*/ 	.short	(.L_90 - .L_89)
	.align		4
.L_89:
        /*01d8*/ 	.word	index@(_ZN7cutlass13device_kernelIN5flash19enable_sm80_to_sm89INS1_16FlashAttnFwdSm80INS1_25CollectiveMainloopFwdSm80ILi8ELi1ELb1EN4cute5tupleIJNS5_1CILi128EEENS7_ILi48EEENS7_ILi256EEEEEELi256ENS_6half_tEfNS_4arch4Sm80ELb0ELb1ELb0ELb0ELb1ELb0ELb1ELb1EEENS1_21CollectiveEpilogueFwdINS6_IJS8_SA_S9_EEENS6_IJNS7_ILi1EEESI_SI_EEESC_SE_Li256ELb0ELb1ELb1ELb0EEENS1_19SingleTileSchedulerILb0ELb1ELb1ELi128EEEEEEEEEvNT_6ParamsE)
        /*01dc*/ 	.word	0x00000000


	//----- nvinfo : EIATTR_MIN_STACK_SIZE
	.align		4
.L_90:
        /*01e0*/ 	.byte	0x04, 0x12
        /*01e2*/ 	.short	(.L_92 - .L_91)
	.align		4
.L_91:
        /*01e4*/ 	.word	index@(_ZN7cutlass13device_kernelIN5flash19enable_sm80_to_sm89INS1_16FlashAttnFwdSm80INS1_25CollectiveMainloopFwdSm80ILi8ELi1ELb1EN4cute5tupleIJNS5_1CILi128EEENS7_ILi48EEENS7_ILi256EEEEEELi256ENS_6half_tEfNS_4arch4Sm80ELb0ELb1ELb0ELb1ELb1ELb0ELb1ELb1EEENS1_21CollectiveEpilogueFwdINS6_IJS8_SA_S9_EEENS6_IJNS7_ILi1EEESI_SI_EEESC_SE_Li256ELb1ELb1ELb1ELb0EEENS1_36VarlenDynamicPersistentTileSchedulerILi128ELi48ELi256ELi256ELb1ELb1ELb0ELb1ELb0ELb1EEEEEEEEEvNT_6ParamsE)
        /*01e8*/ 	.word	0x00000000


	//----- nvinfo : EIATTR_MIN_STACK_SIZE
	.align		4
.L_92:
        /*01ec*/ 	.byte	0x04, 0x12
        /*01ee*/ 	.short	(.L_94 - .L_93)
	.align		4
.L_93:
        /*01f0*/ 	.word	index@(_ZN7cutlass13device_kernelIN5flash19enable_sm80_to_sm89INS1_16FlashAttnFwdSm80INS1_25CollectiveMainloopFwdSm80ILi8ELi1ELb0EN4cute5tupleIJNS5_1CILi128EEENS7_ILi32EEENS7_ILi256EEEEEELi256ENS_6half_tEfNS_4arch4Sm80ELb0ELb1ELb0ELb1ELb1ELb1ELb1ELb1EEENS1_21CollectiveEpilogueFwdINS6_IJS8_SA_S9_EEENS6_IJNS7_ILi1EEESI_SI_EEESC_SE_Li256ELb1ELb1ELb1ELb0EEENS1_36VarlenDynamicPersistentTileSchedulerILi128ELi32ELi256ELi256ELb1ELb1ELb0ELb1ELb0ELb1EEEEEEEEEvNT_6ParamsE)
        /*01f4*/ 	.word	0x00000000


	//----- nvinfo : EIATTR_MIN_STACK_SIZE
	.align		4
.L_94:
        /*01f8*/ 	.byte	0x04, 0x12
        /*01fa*/ 	.short	(.L_96 - .L_95)
	.align		4
.L_95:
        /*01fc*/ 	.word	index@(_ZN7cutlass13device_kernelIN5flash19enable_sm80_to_sm89INS1_16FlashAttnFwdSm80INS1_25CollectiveMainloopFwdSm80ILi8ELi1ELb1EN4cute5tupleIJNS5_1CILi128EEENS7_ILi64EEENS7_ILi256EEEEEELi256ENS_6half_tEfNS_4arch4Sm80ELb1ELb0ELb0ELb0ELb1ELb0ELb1ELb1EEENS1_21CollectiveEpilogueFwdINS6_IJS8_SA_S9_EEENS6_IJNS7_ILi1EEESI_SI_EEESC_SE_Li256ELb0ELb1ELb1ELb0EEENS1_30DynamicPersistentTileSchedulerILi256ELi256ELb1ELb1ELb0EEEEEEEEEvNT_6ParamsE)
        /*0200*/ 	.word	0x00000000


	//----- nvinfo : EIATTR_MIN_STACK_SIZE
	.align		4
.L_96:
        /*0204*/ 	.byte	0x04, 0x12
        /*0206*/ 	.short	(.L_98 - .L_97)
	.align		4
.L_97:
        /*0208*/ 	.word	index@(_ZN7cutlass13device_kernelIN5flash19enable_sm80_to_sm89INS1_16FlashAttnFwdSm80INS1_25CollectiveMainloopFwdSm80ILi8ELi1ELb1EN4cute5tupleIJNS5_1CILi128EEENS7_ILi48EEENS7_ILi256EEEEEELi256ENS_6half_tEfNS_4arch4Sm80ELb1ELb0ELb0ELb1ELb1ELb0ELb1ELb1EEENS1_21CollectiveEpilogueFwdINS6_IJS8_SA_S9_EEENS6_IJNS7_ILi1EEESI_SI_EEESC_SE_Li256ELb1ELb1ELb1ELb0EEENS1_36VarlenDynamicPersistentTileSchedulerILi128ELi48ELi256ELi256ELb1ELb1ELb0ELb1ELb1ELb1EEEEEEEEEvNT_6ParamsE)
        /*020c*/ 	.word	0x00000000


	//----- nvinfo : EIATTR_MIN_STACK_SIZE
	.align		4
.L_98:
        /*0210*/ 	.byte	0x04, 0x12
        /*0212*/ 	.short	(.L_100 - .L_99)
	.align		4
.L_99:
        /*0214*/ 	.word	index@(_ZN7cutlass13device_kernelIN5flash19enable_sm80_to_sm89INS1_16FlashAttnFwdSm80INS1_25CollectiveMainloopFwdSm80ILi8ELi1ELb0EN4cute5tupleIJNS5_1CILi128EEENS7_ILi32EEENS7_ILi256EEEEEELi256ENS_6half_tEfNS_4arch4Sm80ELb1ELb0ELb0ELb1ELb1ELb1ELb1ELb1EEENS1_21CollectiveEpilogueFwdINS6_IJS8_SA_S9_EEENS6_IJNS7_ILi1EEESI_SI_EEESC_SE_Li256ELb1ELb1ELb1ELb0EEENS1_36VarlenDynamicPersistentTileSchedulerILi128ELi32ELi256ELi256ELb1ELb1ELb0ELb1ELb1ELb1EEEEEEEEEvNT_6ParamsE)
        /*0218*/ 	.word	0x00000000


	//----- nvinfo : EIATTR_MIN_STACK_SIZE
	.align		4
.L_100:
        /*021c*/ 	.byte	0x04, 0x12
        /*021e*/ 	.short	(.L_102 - .L_101)
	.align		4
.L_101:
        /*0220*/ 	.word	index@(_ZN7cutlass13device_kernelIN5flash19enable_sm80_to_sm89INS1_16FlashAttnFwdSm80INS1_25CollectiveMainloopFwdSm80ILi8ELi1ELb0EN4cute5tupleIJNS5_1CILi128EEENS7_ILi96EEENS7_ILi256EEEEEELi256ENS_6half_tEfNS_4arch4Sm80ELb0ELb0ELb0ELb0ELb1ELb0ELb1ELb1EEENS1_21CollectiveEpilogueFwdINS6_IJS8_SA_S9_EEENS6_IJNS7_ILi1EEESI_SI_EEESC_SE_Li256ELb0ELb1ELb1ELb0EEENS1_19SingleTileSchedulerILb0ELb1ELb1ELi128EEEEEEEEEvNT_6ParamsE)
        /*0224*/ 	.word	0x00000000


	//----- nvinfo : EIATTR_MIN_STACK_SIZE
	.align		4
.L_102:
        /*0228*/ 	.byte	0x04, 0x12
        /*022a*/ 	.short	(.L_104 - .L_103)
	.align		4
.L_103:
        /*022c*/ 	.word	index@(_ZN7cutlass13device_kernelIN5flash19enable_sm80_to_sm89INS1_16FlashAttnFwdSm80INS1_25CollectiveMainloopFwdSm80ILi8ELi1ELb0EN4cute5tupleIJNS5_1CILi128EEENS7_ILi64EEENS7_ILi256EEEEEELi256ENS_6half_tEfNS_4arch4Sm80ELb0ELb0ELb0ELb1ELb1ELb0ELb1ELb1EEENS1_21CollectiveEpilogueFwdINS6_IJS8_SA_S9_EEENS6_IJNS7_ILi1EEESI_SI_EEESC_SE_Li256ELb1ELb1ELb1ELb0EEENS1_36VarlenDynamicPersistentTileSchedulerILi128ELi64ELi256ELi256ELb1ELb1ELb0ELb0ELb1ELb1EEEEEEEEEvNT_6ParamsE)
        /*0230*/ 	.word	0x00000000


	//----- nvinfo : EIATTR_MIN_STACK_SIZE
	.align		4
.L_104:
        /*0234*/ 	.byte	0x04, 0x12
        /*0236*/ 	.short	(.L_106 - .L_105)
	.align		4
.L_105:
        /*0238*/ 	.word	index@(_ZN7cutlass13device_kernelIN5flash19enable_sm80_to_sm89INS1_16FlashAttnFwdSm80INS1_25CollectiveMainloopFwdSm80ILi8ELi1ELb0EN4cute5tupleIJNS5_1CILi128EEENS7_ILi48EEENS7_ILi256EEEEEELi256ENS_6half_tEfNS_4arch4Sm80ELb0ELb0ELb0ELb1ELb1ELb1ELb1ELb1EEENS1_21CollectiveEpilogueFwdINS6_IJS8_SA_S9_EEENS6_IJNS7_ILi1EEESI_SI_EEESC_SE_Li256ELb1ELb1ELb1ELb0EEENS1_36VarlenDynamicPersistentTileSchedulerILi128ELi48ELi256ELi256ELb1ELb1ELb0ELb0ELb1ELb1EEEEEEEEEvNT_6ParamsE)
        /*023c*/ 	.word	0x00000000


	//----- nvinfo : EIATTR_MIN_STACK_SIZE
	.align		4
.L_106:
        /*0240*/ 	.byte	0x04, 0x12
        /*0242*/ 	.short	(.L_108 - .L_107)
	.align		4
.L_107:
        /*0244*/ 	.word	index@(_ZN7cutlass13device_kernelIN5flash19enable_sm80_to_sm89INS1_16FlashAttnFwdSm80INS1_25CollectiveMainloopFwdSm80ILi8ELi1ELb0EN4cute5tupleIJNS5_1CILi128EEENS7_ILi64EEENS7_ILi256EEEEEELi256ENS_6half_tEfNS_4arch4Sm80ELb0ELb1ELb0ELb0ELb1ELb0ELb1ELb1EEENS1_21CollectiveEpilogueFwdINS6_IJS8_SA_S9_EEENS6_IJNS7_ILi1EEESI_SI_EEESC_SE_Li256ELb0ELb1ELb1ELb0EEENS1_19SingleTileSchedulerILb0ELb1ELb1ELi128EEEEEEEEEvNT_6ParamsE)
        /*0248*/ 	.word	0x00000000


	//----- nvinfo : EIATTR_MIN_STACK_SIZE
	.align		4
.L_108:
        /*024c*/ 	.byte	0x04, 0x12
        /*024e*/ 	.short	(.L_110 - .L_109)
	.align		4
.L_109:
        /*0250*/ 	.word	index@(_ZN7cutlass13device_kernelIN5flash19enable_sm80_to_sm89INS1_16FlashAttnFwdSm80INS1_25CollectiveMainloopFwdSm80ILi8ELi1ELb0EN4cute5tupleIJNS5_1CILi128EEENS7_ILi64EEENS7_ILi256EEEEEELi256ENS_6half_tEfNS_4arch4Sm80ELb0ELb1ELb0ELb1ELb1ELb0ELb1ELb1EEENS1_21CollectiveEpilogueFwdINS6_IJS8_SA_S9_EEENS6_IJNS7_ILi1EEESI_SI_EEESC_SE_Li256ELb1ELb1ELb1ELb0EEENS1_36VarlenDynamicPersistentTileSchedulerILi128ELi64ELi256ELi256ELb1ELb1ELb0ELb1ELb0ELb1EEEEEEEEEvNT_6ParamsE)
        /*0254*/ 	.word	0x00000000


	//----- nvinfo : EIATTR_MIN_STACK_SIZE
	.align		4
.L_110:
        /*0258*/ 	.byte	0x04, 0x12
        /*025a*/ 	.short	(.L_112 - .L_111)
	.align		4
.L_111:
        /*025c*/ 	.word	index@(_ZN7cutlass13device_kernelIN5flash19enable_sm80_to_sm89INS1_16FlashAttnFwdSm80INS1_25CollectiveMainloopFwdSm80ILi8ELi1ELb0EN4cute5tupleIJNS5_1CILi128EEENS7_ILi48EEENS7_ILi256EEEEEELi256ENS_6half_tEfNS_4arch4Sm80ELb0ELb1ELb0ELb1ELb1ELb1ELb1ELb1EEENS1_21CollectiveEpilogueFwdINS6_IJS8_SA_S9_EEENS6_IJNS7_ILi1EEESI_SI_EEESC_SE_Li256ELb1ELb1ELb1ELb0EEENS1_36VarlenDynamicPersistentTileSchedulerILi128ELi48ELi256ELi256ELb1ELb1ELb0ELb1ELb0ELb1EEEEEEEEEvNT_6ParamsE)
        /*0260*/ 	.word	0x00000000


	//----- nvinfo : EIATTR_MIN_STACK_SIZE
	.align		4
.L_112:
        /*0264*/ 	.byte	0x04, 0x12
        /*0266*/ 	.short	(.L_114 - .L_113)
	.align		4
.L_113:
        /*0268*/ 	.word	index@(_ZN7cutlass13device_kernelIN5flash19enable_sm80_to_sm89INS1_16FlashAttnFwdSm80INS1_25CollectiveMainloopFwdSm80ILi8ELi1ELb0EN4cute5tupleIJNS5_1CILi128EEENS7_ILi96EEENS7_ILi256EEEEEELi256ENS_6half_tEfNS_4arch4Sm80ELb1ELb0ELb0ELb0ELb1ELb0ELb1ELb1EEENS1_21CollectiveEpilogueFwdINS6_IJS8_SA_S9_EEENS6_IJNS7_ILi1EEESI_SI_EEESC_SE_Li256ELb0ELb1ELb1ELb0EEENS1_30DynamicPersistentTileSchedulerILi256ELi256ELb1ELb1ELb0EEEEEEEEEvNT_6ParamsE)
        /*026c*/ 	.word	0x00000000


	//----- nvinfo : EIATTR_MIN_STACK_SIZE
	.align		4
.L_114:
        /*0270*/ 	.byte	0x04, 0x12
        /*0272*/ 	.short	(.L_116 - .L_115)
	.align		4
.L_115:
        /*0274*/ 	.word	index@(_ZN7cutlass13device_kernelIN5flash19enable_sm80_to_sm89INS1_16FlashAttnFwdSm80INS1_25CollectiveMainloopFwdSm80ILi8ELi1ELb0EN4cute5tupleIJNS5_1CILi128EEENS7_ILi64EEENS7_ILi256EEEEEELi256ENS_6half_tEfNS_4arch4Sm80ELb1ELb0ELb0ELb1ELb1ELb0ELb1ELb1EEENS1_21CollectiveEpilogueFwdINS6_IJS8_SA_S9_EEENS6_IJNS7_ILi1EEESI_SI_EEESC_SE_Li256ELb1ELb1ELb1ELb0EEENS1_36VarlenDynamicPersistentTileSchedulerILi128ELi64ELi256ELi256ELb1ELb1ELb0ELb1ELb1ELb1EEEEEEEEEvNT_6ParamsE)
        /*0278*/ 	.word	0x00000000


	//----- nvinfo : EIATTR_MIN_STACK_SIZE
	.align		4
.L_116:
        /*027c*/ 	.byte	0x04, 0x12
        /*027e*/ 	.short	(.L_118 - .L_117)
	.align		4
.L_117:
        /*0280*/ 	.word	index@(_ZN7cutlass13device_kernelIN5flash19enable_sm80_to_sm89INS1_16FlashAttnFwdSm80INS1_25CollectiveMainloopFwdSm80ILi8ELi1ELb0EN4cute5tupleIJNS5_1CILi128EEENS7_ILi48EEENS7_ILi256EEEEEELi256ENS_6half_tEfNS_4arch4Sm80ELb1ELb0ELb0ELb1ELb1ELb1ELb1ELb1EEENS1_21CollectiveEpilogueFwdINS6_IJS8_SA_S9_EEENS6_IJNS7_ILi1EEESI_SI_EEESC_SE_Li256ELb1ELb1ELb1ELb0EEENS1_36VarlenDynamicPersistentTileSchedulerILi128ELi48ELi256ELi256ELb1ELb1ELb0ELb1ELb1ELb1EEEEEEEEEvNT_6ParamsE)
        /*0284*/ 	.word	0x00000000
.L_118:


//--------------------- .nv.compat                --------------------------
	.section	.nv.compat,"",@"SHT_CUDA_COMPAT_INFO"
	.align	4
        /*0000*/ 	.byte	0x02, 0x09, 0x01, 0x00, 0x02, 0x02, 0x01, 0x00, 0x02, 0x05, 0x05, 0x00, 0x03, 0x07, 0x01, 0x01
        /*0010*/ 	.byte	0x02, 0x03, 0x00, 0x00, 0x02, 0x06, 0x01, 0x00, 0x04, 0x0b, 0x08, 0x00, 0x00, 0x00, 0x00, 0x00
        /*0020*/ 	.byte	0x00, 0x00, 0x00, 0x00


//--------------------- .nv.info._ZN7cutlass13device_kernelIN5flash19enable_sm80_to_sm89INS1_16FlashAttnFwdSm80INS1_25CollectiveMainloopFwdSm80ILi8ELi1ELb1EN4cute5tupleIJNS5_1CILi128EEENS7_ILi64EEENS7_ILi256EEEEEELi256ENS_6half_tEfNS_4arch4Sm80ELb0ELb0ELb0ELb0ELb1ELb0ELb1ELb1EEENS1_21CollectiveEpilogueFwdINS6_IJS8_SA_S9_EEENS6_IJNS7_ILi1EEESI_SI_EEESC_SE_Li256ELb0ELb1ELb1ELb0EEENS1_19SingleTileSchedulerILb0ELb1ELb1ELi128EEEEEEEEEvNT_6ParamsE --------------------------
	.section	.nv.info._ZN7cutlass13device_kernelIN5flash19enable_sm80_to_sm89INS1_16FlashAttnFwdSm80INS1_25CollectiveMainloopFwdSm80ILi8ELi1ELb1EN4cute5tupleIJNS5_1CILi128EEENS7_ILi64EEENS7_ILi256EEEEEELi256ENS_6half_tEfNS_4arch4Sm80ELb0ELb0ELb0ELb0ELb1ELb0ELb1ELb1EEENS1_21CollectiveEpilogueFwdINS6_IJS8_SA_S9_EEENS6_IJNS7_ILi1EEESI_SI_EEESC_SE_Li256ELb0ELb1ELb1ELb0EEENS1_19SingleTileSchedulerILb0ELb1ELb1ELi128EEEEEEEEEvNT_6ParamsE,"",@"SHT_CUDA_INFO"
	.sectionflags	@""
	.align	4


	//----- nvinfo : EIATTR_CUDA_API_VERSION
	.align		4
        /*0000*/ 	.byte	0x04, 0x37
        /*0002*/ 	.short	(.L_120 - .L_119)
.L_119:
        /*0004*/ 	.word	0x00000082


	//----- nvinfo : EIATTR_KPARAM_INFO
	.align		4
.L_120:
        /*0008*/ 	.byte	0x04, 0x17
        /*000a*/ 	.short	(.L_122 - .L_121)
.L_121:
        /*000c*/ 	.word	0x00000000
        /*0010*/ 	.short	0x0000
        /*0012*/ 	.short	0x0000
        /*0014*/ 	.byte	0x00, 0xf0, 0x61, 0x10


	//----- nvinfo : EIATTR_SPARSE_MMA_MASK
	.align		4
.L_122:
        /*0018*/ 	.byte	0x03, 0x50
        /*001a*/ 	.short	0x0000


	//----- nvinfo : EIATTR_MAXREG_COUNT
	.align		4
        /*001c*/ 	.byte	0x03, 0x1b
        /*001e*/ 	.short	0x00ff


	//----- nvinfo : EIATTR_MERCURY_ISA_VERSION
	.align		4
        /*0020*/ 	.byte	0x03, 0x5f
        /*0022*/ 	.short	0x0101


	//----- nvinfo : EIATTR_EXIT_INSTR_OFFSETS
	.align		4
        /*0024*/ 	.byte	0x04, 0x1c
        /*0026*/ 	.short	(.L_124 - .L_123)


	//   ....[0]....
.L_123:
        /*0028*/ 	.word	0x00000010


	//----- nvinfo : EIATTR_MAX_THREADS
	.align		4
.L_124:
        /*002c*/ 	.byte	0x04, 0x05
        /*002e*/ 	.short	(.L_126 - .L_125)
.L_125:
        /*0030*/ 	.word	0x00000100
        /*0034*/ 	.word	0x00000001
        /*0038*/ 	.word	0x00000001


	//----- nvinfo : EIATTR_CBANK_PARAM_SIZE
	.align		4
.L_126:
        /*003c*/ 	.byte	0x03, 0x19
        /*003e*/ 	.short	0x0418


	//----- nvinfo : EIATTR_PARAM_CBANK
	.align		4
        /*0040*/ 	.byte	0x04, 0x0a
        /*0042*/ 	.short	(.L_128 - .L_127)
	.align		4
.L_127:
        /*0044*/ 	.word	index@(.nv.constant0._ZN7cutlass13device_kernelIN5flash19enable_sm80_to_sm89INS1_16FlashAttnFwdSm80INS1_25CollectiveMainloopFwdSm80ILi8ELi1ELb1EN4cute5tupleIJNS5_1CILi128EEENS7_ILi64EEENS7_ILi256EEEEEELi256ENS_6half_tEfNS_4arch4Sm80ELb0ELb0ELb0ELb0ELb1ELb0ELb1ELb1EEENS1_21CollectiveEpilogueFwdINS6_IJS8_SA_S9_EEENS6_IJNS7_ILi1EEESI_SI_EEESC_SE_Li256ELb0ELb1ELb1ELb0EEENS1_19SingleTileSchedulerILb0ELb1ELb1ELi128EEEEEEEEEvNT_6ParamsE)
        /*0048*/ 	.short	0x0210
        /*004a*/ 	.short	0x0418


	//----- nvinfo : EIATTR_SW_WAR
	.align		4
.L_128:
        /*004c*/ 	.byte	0x04, 0x36
        /*004e*/ 	.short	(.L_130 - .L_129)
.L_129:
        /*0050*/ 	.word	0x00000008
.L_130:


//--------------------- .nv.info._ZN7cutlass13device_kernelIN5flash19enable_sm80_to_sm89INS1_16FlashAttnFwdSm80INS1_25CollectiveMainloopFwdSm80ILi8ELi1ELb1EN4cute5tupleIJNS5_1CILi128EEENS7_ILi48EEENS7_ILi256EEEEEELi256ENS_6half_tEfNS_4arch4Sm80ELb0ELb0ELb0ELb1ELb1ELb0ELb1ELb1EEENS1_21CollectiveEpilogueFwdINS6_IJS8_SA_S9_EEENS6_IJNS7_ILi1EEESI_SI_EEESC_SE_Li256ELb1ELb1ELb1ELb0EEENS1_36VarlenDynamicPersistentTileSchedulerILi128ELi48ELi256ELi256ELb1ELb1ELb0ELb0ELb1ELb1EEEEEEEEEvNT_6ParamsE --------------------------
	.section	.nv.info._ZN7cutlass13device_kernelIN5flash19enable_sm80_to_sm89INS1_16FlashAttnFwdSm80INS1_25CollectiveMainloopFwdSm80ILi8ELi1ELb1EN4cute5tupleIJNS5_1CILi128EEENS7_ILi48EEENS7_ILi256EEEEEELi256ENS_6half_tEfNS_4arch4Sm80ELb0ELb0ELb0ELb1ELb1ELb0ELb1ELb1EEENS1_21CollectiveEpilogueFwdINS6_IJS8_SA_S9_EEENS6_IJNS7_ILi1EEESI_SI_EEESC_SE_Li256ELb1ELb1ELb1ELb0EEENS1_36VarlenDynamicPersistentTileSchedulerILi128ELi48ELi256ELi256ELb1ELb1ELb0ELb0ELb1ELb1EEEEEEEEEvNT_6ParamsE,"",@"SHT_CUDA_INFO"
	.sectionflags	@""
	.align	4


	//----- nvinfo : EIATTR_CUDA_API_VERSION
	.align		4
        /*0000*/ 	.byte	0x04, 0x37
        /*0002*/ 	.short	(.L_132 - .L_131)
.L_131:
        /*0004*/ 	.word	0x00000082


	//----- nvinfo : EIATTR_KPARAM_INFO
	.align		4
.L_132:
        /*0008*/ 	.byte	0x04, 0x17
        /*000a*/ 	.short	(.L_134 - .L_133)
.L_133:
        /*000c*/ 	.word	0x00000000
        /*0010*/ 	.short	0x0000
        /*0012*/ 	.short	0x0000
        /*0014*/ 	.byte	0x00, 0xf0, 0xe1, 0x10


	//----- nvinfo : EIATTR_SPARSE_MMA_MASK
	.align		4
.L_134:
        /*0018*/ 	.byte	0x03, 0x50
        /*001a*/ 	.short	0x0000


	//----- nvinfo : EIATTR_MAXREG_COUNT
	.align		4
        /*001c*/ 	.byte	0x03, 0x1b
        /*001e*/ 	.short	0x00ff


	//----- nvinfo : EIATTR_MERCURY_ISA_VERSION
	.align		4
        /*0020*/ 	.byte	0x03, 0x5f
        /*0022*/ 	.short	0x0101


	//----- nvinfo : EIATTR_EXIT_INSTR_OFFSETS
	.align		4
        /*0024*/ 	.byte	0x04, 0x1c
        /*0026*/ 	.short	(.L_136 - .L_135)


	//   ....[0]....
.L_135:
        /*0028*/ 	.word	0x00000010


	//----- nvinfo : EIATTR_MAX_THREADS
	.align		4
.L_136:
        /*002c*/ 	.byte	0x04, 0x05
        /*002e*/ 	.short	(.L_138 - .L_137)
.L_137:
        /*0030*/ 	.word	0x00000100
        /*0034*/ 	.word	0x00000001
        /*0038*/ 	.word	0x00000001


	//----- nvinfo : EIATTR_CBANK_PARAM_SIZE
	.align		4
.L_138:
        /*003c*/ 	.byte	0x03, 0x19
        /*003e*/ 	.short	0x0438


	//----- nvinfo : EIATTR_PARAM_CBANK
	.align		4
        /*0040*/ 	.byte	0x04, 0x0a
        /*0042*/ 	.short	(.L_140 - .L_139)
	.align		4
.L_139:
        /*0044*/ 	.word	index@(.nv.constant0._ZN7cutlass13device_kernelIN5flash19enable_sm80_to_sm89INS1_16FlashAttnFwdSm80INS1_25CollectiveMainloopFwdSm80ILi8ELi1ELb1EN4cute5tupleIJNS5_1CILi128EEENS7_ILi48EEENS7_ILi256EEEEEELi256ENS_6half_tEfNS_4arch4Sm80ELb0ELb0ELb0ELb1ELb1ELb0ELb1ELb1EEENS1_21CollectiveEpilogueFwdINS6_IJS8_SA_S9_EEENS6_IJNS7_ILi1EEESI_SI_EEESC_SE_Li256ELb1ELb1ELb1ELb0EEENS1_36VarlenDynamicPersistentTileSchedulerILi128ELi48ELi256ELi256ELb1ELb1ELb0ELb0ELb1ELb1EEEEEEEEEvNT_6ParamsE)
        /*0048*/ 	.short	0x0210
        /*004a*/ 	.short	0x0438


	//----- nvinfo : EIATTR_SW_WAR
	.align		4
.L_140:
        /*004c*/ 	.byte	0x04, 0x36
        /*004e*/ 	.short	(.L_142 - .L_141)
.L_141:
        /*0050*/ 	.word	0x00000008
.L_142:


//--------------------- .nv.info._ZN7cutlass13device_kernelIN5flash19enable_sm80_to_sm89INS1_16FlashAttnFwdSm80INS1_25CollectiveMainloopFwdSm80ILi8ELi1ELb0EN4cute5tupleIJNS5_1CILi128EEENS7_ILi32EEENS7_ILi256EEEEEELi256ENS_6half_tEfNS_4arch4Sm80ELb0ELb0ELb0ELb1ELb1ELb1ELb1ELb1EEENS1_21CollectiveEpilogueFwdINS6_IJS8_SA_S9_EEENS6_IJNS7_ILi1EEESI_SI_EEESC_SE_Li256ELb1ELb1ELb1ELb0EEENS1_36VarlenDynamicPersistentTileSchedulerILi128ELi32ELi256ELi256ELb1ELb1ELb0ELb0ELb1ELb1EEEEEEEEEvNT_6ParamsE --------------------------
	.section	.nv.info._ZN7cutlass13device_kernelIN5flash19enable_sm80_to_sm89INS1_16FlashAttnFwdSm80INS1_25CollectiveMainloopFwdSm80ILi8ELi1ELb0EN4cute5tupleIJNS5_1CILi128EEENS7_ILi32EEENS7_ILi256EEEEEELi256ENS_6half_tEfNS_4arch4Sm80ELb0ELb0ELb0ELb1ELb1ELb1ELb1ELb1EEENS1_21CollectiveEpilogueFwdINS6_IJS8_SA_S9_EEENS6_IJNS7_ILi1EEESI_SI_EEESC_SE_Li256ELb1ELb1ELb1ELb0EEENS1_36VarlenDynamicPersistentTileSchedulerILi128ELi32ELi256ELi256ELb1ELb1ELb0ELb0ELb1ELb1EEEEEEEEEvNT_6ParamsE,"",@"SHT_CUDA_INFO"
	.sectionflags	@""
	.align	4


	//----- nvinfo : EIATTR_CUDA_API_VERSION
	.align		4
        /*0000*/ 	.byte	0x04, 0x37
        /*0002*/ 	.short	(.L_144 - .L_143)
.L_143:
        /*0004*/ 	.word	0x00000082


	//----- nvinfo : EIATTR_KPARAM_INFO
	.align		4
.L_144:
        /*0008*/ 	.byte	0x04, 0x17
        /*000a*/ 	.short	(.L_146 - .L_145)
.L_145:
        /*000c*/ 	.word	0x00000000
        /*0010*/ 	.short	0x0000
        /*0012*/ 	.short	0x0000
        /*0014*/ 	.byte	0x00, 0xf0, 0xe1, 0x10


	//----- nvinfo : EIATTR_SPARSE_MMA_MASK
	.align		4
.L_146:
        /*0018*/ 	.byte	0x03, 0x50
        /*001a*/ 	.short	0x0000


	//----- nvinfo : EIATTR_MAXREG_COUNT
	.align		4
        /*001c*/ 	.byte	0x03, 0x1b
        /*001e*/ 	.short	0x00ff


	//----- nvinfo : EIATTR_MERCURY_ISA_VERSION
	.align		4
        /*0020*/ 	.byte	0x03, 0x5f
        /*0022*/ 	.short	0x0101


	//----- nvinfo : EIATTR_EXIT_INSTR_OFFSETS
	.align		4
        /*0024*/ 	.byte	0x04, 0x1c
        /*0026*/ 	.short	(.L_148 - .L_147)


	//   ....[0]....
.L_147:
        /*0028*/ 	.word	0x00000010


	//----- nvinfo : EIATTR_MAX_THREADS
	.align		4
.L_148:
        /*002c*/ 	.byte	0x04, 0x05
        /*002e*/ 	.short	(.L_150 - .L_149)
.L_149:
        /*0030*/ 	.word	0x00000100
        /*0034*/ 	.word	0x00000001
        /*0038*/ 	.word	0x00000001


	//----- nvinfo : EIATTR_CBANK_PARAM_SIZE
	.align		4
.L_150:
        /*003c*/ 	.byte	0x03, 0x19
        /*003e*/ 	.short	0x0438


	//----- nvinfo : EIATTR_PARAM_CBANK
	.align		4
        /*0040*/ 	.byte	0x04, 0x0a
        /*0042*/ 	.short	(.L_152 - .L_151)
	.align		4
.L_151:
        /*0044*/ 	.word	index@(.nv.constant0._ZN7cutlass13device_kernelIN5flash19enable_sm80_to_sm89INS1_16FlashAttnFwdSm80INS1_25CollectiveMainloopFwdSm80ILi8ELi1ELb0EN4cute5tupleIJNS5_1CILi128EEENS7_ILi32EEENS7_ILi256EEEEEELi256ENS_6half_tEfNS_4arch4Sm80ELb0ELb0ELb0ELb1ELb1ELb1ELb1ELb1EEENS1_21CollectiveEpilogueFwdINS6_IJS8_SA_S9_EEENS6_IJNS7_ILi1EEESI_SI_EEESC_SE_Li256ELb1ELb1ELb1ELb0EEENS1_36VarlenDynamicPersistentTileSchedulerILi128ELi32ELi256ELi256ELb1ELb1ELb0ELb0ELb1ELb1EEEEEEEEEvNT_6ParamsE)
        /*0048*/ 	.short	0x0210
        /*004a*/ 	.short	0x0438


	//----- nvinfo : EIATTR_SW_WAR
	.align		4
.L_152:
        /*004c*/ 	.byte	0x04, 0x36
        /*004e*/ 	.short	(.L_154 - .L_153)
.L_153:
        /*0050*/ 	.word	0x00000008
.L_154:


//--------------------- .nv.info._ZN7cutlass13device_kernelIN5flash19enable_sm80_to_sm89INS1_16FlashAttnFwdSm80INS1_25CollectiveMainloopFwdSm80ILi8ELi1ELb1EN4cute5tupleIJNS5_1CILi128EEENS7_ILi48EEENS7_ILi256EEEEEELi256ENS_6half_tEfNS_4arch4Sm80ELb0ELb1ELb0ELb0ELb1ELb0ELb1ELb1EEENS1_21CollectiveEpilogueFwdINS6_IJS8_SA_S9_EEENS6_IJNS7_ILi1EEESI_SI_EEESC_SE_Li256ELb0ELb1ELb1ELb0EEENS1_19SingleTileSchedulerILb0ELb1ELb1ELi128EEEEEEEEEvNT_6ParamsE --------------------------
	.section	.nv.info._ZN7cutlass13device_kernelIN5flash19enable_sm80_to_sm89INS1_16FlashAttnFwdSm80INS1_25CollectiveMainloopFwdSm80ILi8ELi1ELb1EN4cute5tupleIJNS5_1CILi128EEENS7_ILi48EEENS7_ILi256EEEEEELi256ENS_6half_tEfNS_4arch4Sm80ELb0ELb1ELb0ELb0ELb1ELb0ELb1ELb1EEENS1_21CollectiveEpilogueFwdINS6_IJS8_SA_S9_EEENS6_IJNS7_ILi1EEESI_SI_EEESC_SE_Li256ELb0ELb1ELb1ELb0EEENS1_19SingleTileSchedulerILb0ELb1ELb1ELi128EEEEEEEEEvNT_6ParamsE,"",@"SHT_CUDA_INFO"
	.sectionflags	@""
	.align	4


	//----- nvinfo : EIATTR_CUDA_API_VERSION
	.align		4
        /*0000*/ 	.byte	0x04, 0x37
        /*0002*/ 	.short	(.L_156 - .L_155)
.L_155:
        /*0004*/ 	.word	0x00000082


	//----- nvinfo : EIATTR_KPARAM_INFO
	.align		4
.L_156:
        /*0008*/ 	.byte	0x04, 0x17
        /*000a*/ 	.short	(.L_158 - .L_157)
.L_157:
        /*000c*/ 	.word	0x00000000
        /*0010*/ 	.short	0x0000
        /*0012*/ 	.short	0x0000
        /*0014*/ 	.byte	0x00, 0xf0, 0x61, 0x10


	//----- nvinfo : EIATTR_SPARSE_MMA_MASK
	.align		4
.L_158:
        /*0018*/ 	.byte	0x03, 0x50
        /*001a*/ 	.short	0x0000


	//----- nvinfo : EIATTR_MAXREG_COUNT
	.align		4
        /*001c*/ 	.byte	0x03, 0x1b
        /*001e*/ 	.short	0x00ff


	//----- nvinfo : EIATTR_MERCURY_ISA_VERSION
	.align		4
        /*0020*/ 	.byte	0x03, 0x5f
        /*0022*/ 	.short	0x0101


	//----- nvinfo : EIATTR_EXIT_INSTR_OFFSETS
	.align		4
        /*0024*/ 	.byte	0x04, 0x1c
        /*0026*/ 	.short	(.L_160 - .L_159)


	//   ....[0]....
.L_159:
        /*0028*/ 	.word	0x00000010


	//----- nvinfo : EIATTR_MAX_THREADS
	.align		4
.L_160:
        /*002c*/ 	.byte	0x04, 0x05
        /*002e*/ 	.short	(.L_162 - .L_161)
.L_161:
        /*0030*/ 	.word	0x00000100
        /*0034*/ 	.word	0x00000001
        /*0038*/ 	.word	0x00000001


	//----- nvinfo : EIATTR_CBANK_PARAM_SIZE
	.align		4
.L_162:
        /*003c*/ 	.byte	0x03, 0x19
        /*003e*/ 	.short	0x0418


	//----- nvinfo : EIATTR_PARAM_CBANK
	.align		4
        /*0040*/ 	.byte	0x04, 0x0a
        /*0042*/ 	.short	(.L_164 - .L_163)
	.align		4
.L_163:
        /*0044*/ 	.word	index@(.nv.constant0._ZN7cutlass13device_kernelIN5flash19enable_sm80_to_sm89INS1_16FlashAttnFwdSm80INS1_25CollectiveMainloopFwdSm80ILi8ELi1ELb1EN4cute5tupleIJNS5_1CILi128EEENS7_ILi48EEENS7_ILi256EEEEEELi256ENS_6half_tEfNS_4arch4Sm80ELb0ELb1ELb0ELb0ELb1ELb0ELb1ELb1EEENS1_21CollectiveEpilogueFwdINS6_IJS8_SA_S9_EEENS6_IJNS7_ILi1EEESI_SI_EEESC_SE_Li256ELb0ELb1ELb1ELb0EEENS1_19SingleTileSchedulerILb0ELb1ELb1ELi128EEEEEEEEEvNT_6ParamsE)
        /*0048*/ 	.short	0x0210
        /*004a*/ 	.short	0x0418


	//----- nvinfo : EIATTR_SW_WAR
	.align		4
.L_164:
        /*004c*/ 	.byte	0x04, 0x36
        /*004e*/ 	.short	(.L_166 - .L_165)
.L_165:
        /*0050*/ 	.word	0x00000008
.L_166:


//--------------------- .nv.info._ZN7cutlass13device_kernelIN5flash19enable_sm80_to_sm89INS1_16FlashAttnFwdSm80INS1_25CollectiveMainloopFwdSm80ILi8ELi1ELb1EN4cute5tupleIJNS5_1CILi128EEENS7_ILi48EEENS7_ILi256EEEEEELi256ENS_6half_tEfNS_4arch4Sm80ELb0ELb1ELb0ELb1ELb1ELb0ELb1ELb1EEENS1_21CollectiveEpilogueFwdINS6_IJS8_SA_S9_EEENS6_IJNS7_ILi1EEESI_SI_EEESC_SE_Li256ELb1ELb1ELb1ELb0EEENS1_36VarlenDynamicPersistentTileSchedulerILi128ELi48ELi256ELi256ELb1ELb1ELb0ELb1ELb0ELb1EEEEEEEEEvNT_6ParamsE --------------------------
	.section	.nv.info._ZN7cutlass13device_kernelIN5flash19enable_sm80_to_sm89INS1_16FlashAttnFwdSm80INS1_25CollectiveMainloopFwdSm80ILi8ELi1ELb1EN4cute5tupleIJNS5_1CILi128EEENS7_ILi48EEENS7_ILi256EEEEEELi256ENS_6half_tEfNS_4arch4Sm80ELb0ELb1ELb0ELb1ELb1ELb0ELb1ELb1EEENS1_21CollectiveEpilogueFwdINS6_IJS8_SA_S9_EEENS6_IJNS7_ILi1EEESI_SI_EEESC_SE_Li256ELb1ELb1ELb1ELb0EEENS1_36VarlenDynamicPersistentTileSchedulerILi128ELi48ELi256ELi256ELb1ELb1ELb0ELb1ELb0ELb1EEEEEEEEEvNT_6ParamsE,"",@"SHT_CUDA_INFO"
	.sectionflags	@""
	.align	4


	//----- nvinfo : EIATTR_CUDA_API_VERSION
	.align		4
        /*0000*/ 	.byte	0x04, 0x37
        /*0002*/ 	.short	(.L_168 - .L_167)
.L_167:
        /*0004*/ 	.word	0x00000082


	//----- nvinfo : EIATTR_KPARAM_INFO
	.align		4
.L_168:
        /*0008*/ 	.byte	0x04, 0x17
        /*000a*/ 	.short	(.L_170 - .L_169)
.L_169:
        /*000c*/ 	.word	0x00000000
        /*0010*/ 	.short	0x0000
        /*0012*/ 	.short	0x0000
        /*0014*/ 	.byte	0x00, 0xf0, 0xe1, 0x10


	//----- nvinfo : EIATTR_SPARSE_MMA_MASK
	.align		4
.L_170:
        /*0018*/ 	.byte	0x03, 0x50
        /*001a*/ 	.short	0x0000


	//----- nvinfo : EIATTR_MAXREG_COUNT
	.align		4
        /*001c*/ 	.byte	0x03, 0x1b
        /*001e*/ 	.short	0x00ff


	//----- nvinfo : EIATTR_MERCURY_ISA_VERSION
	.align		4
        /*0020*/ 	.byte	0x03, 0x5f
        /*0022*/ 	.short	0x0101


	//----- nvinfo : EIATTR_EXIT_INSTR_OFFSETS
	.align		4
        /*0024*/ 	.byte	0x04, 0x1c
        /*0026*/ 	.short	(.L_172 - .L_171)


	//   ....[0]....
.L_171:
        /*0028*/ 	.word	0x00000010


	//----- nvinfo : EIATTR_MAX_THREADS
	.align		4
.L_172:
        /*002c*/ 	.byte	0x04, 0x05
        /*002e*/ 	.short	(.L_174 - .L_173)
.L_173:
        /*0030*/ 	.word	0x00000100
        /*0034*/ 	.word	0x00000001
        /*0038*/ 	.word	0x00000001


	//----- nvinfo : EIATTR_CBANK_PARAM_SIZE
	.align		4
.L_174:
        /*003c*/ 	.byte	0x03, 0x19
        /*003e*/ 	.short	0x0438


	//----- nvinfo : EIATTR_PARAM_CBANK
	.align		4
        /*0040*/ 	.byte	0x04, 0x0a
        /*0042*/ 	.short	(.L_176 - .L_175)
	.align		4
.L_175:
        /*0044*/ 	.word	index@(.nv.constant0._ZN7cutlass13device_kernelIN5flash19enable_sm80_to_sm89INS1_16FlashAttnFwdSm80INS1_25CollectiveMainloopFwdSm80ILi8ELi1ELb1EN4cute5tupleIJNS5_1CILi128EEENS7_ILi48EEENS7_ILi256EEEEEELi256ENS_6half_tEfNS_4arch4Sm80ELb0ELb1ELb0ELb1ELb1ELb0ELb1ELb1EEENS1_21CollectiveEpilogueFwdINS6_IJS8_SA_S9_EEENS6_IJNS7_ILi1EEESI_SI_EEESC_SE_Li256ELb1ELb1ELb1ELb0EEENS1_36VarlenDynamicPersistentTileSchedulerILi128ELi48ELi256ELi256ELb1ELb1ELb0ELb1ELb0ELb1EEEEEEEEEvNT_6ParamsE)
        /*0048*/ 	.short	0x0210
        /*004a*/ 	.short	0x0438


	//----- nvinfo : EIATTR_SW_WAR
	.align		4
.L_176:
        /*004c*/ 	.byte	0x04, 0x36
        /*004e*/ 	.short	(.L_178 - .L_177)
.L_177:
        /*0050*/ 	.word	0x00000008
.L_178:


//--------------------- .nv.info._ZN7cutlass13device_kernelIN5flash19enable_sm80_to_sm89INS1_16FlashAttnFwdSm80INS1_25CollectiveMainloopFwdSm80ILi8ELi1ELb0EN4cute5tupleIJNS5_1CILi128EEENS7_ILi32EEENS7_ILi256EEEEEELi256ENS_6half_tEfNS_4arch4Sm80ELb0ELb1ELb0ELb1ELb1ELb1ELb1ELb1EEENS1_21CollectiveEpilogueFwdINS6_IJS8_SA_S9_EEENS6_IJNS7_ILi1EEESI_SI_EEESC_SE_Li256ELb1ELb1ELb1ELb0EEENS1_36VarlenDynamicPersistentTileSchedulerILi128ELi32ELi256ELi256ELb1ELb1ELb0ELb1ELb0ELb1EEEEEEEEEvNT_6ParamsE --------------------------
	.section	.nv.info._ZN7cutlass13device_kernelIN5flash19enable_sm80_to_sm89INS1_16FlashAttnFwdSm80INS1_25CollectiveMainloopFwdSm80ILi8ELi1ELb0EN4cute5tupleIJNS5_1CILi128EEENS7_ILi32EEENS7_ILi256EEEEEELi256ENS_6half_tEfNS_4arch4Sm80ELb0ELb1ELb0ELb1ELb1ELb1ELb1ELb1EEENS1_21CollectiveEpilogueFwdINS6_IJS8_SA_S9_EEENS6_IJNS7_ILi1EEESI_SI_EEESC_SE_Li256ELb1ELb1ELb1ELb0EEENS1_36VarlenDynamicPersistentTileSchedulerILi128ELi32ELi256ELi256ELb1ELb1ELb0ELb1ELb0ELb1EEEEEEEEEvNT_6ParamsE,"",@"SHT_CUDA_INFO"
	.sectionflags	@""
	.align	4


	//----- nvinfo : EIATTR_CUDA_API_VERSION
	.align		4
        /*0000*/ 	.byte	0x04, 0x37
        /*0002*/ 	.short	(.L_180 - .L_179)
.L_179:
        /*0004*/ 	.word	0x00000082


	//----- nvinfo : EIATTR_KPARAM_INFO
	.align		4
.L_180:
        /*0008*/ 	.byte	0x04, 0x17
        /*000a*/ 	.short	(.L_182 - .L_181)
.L_181:
        /*000c*/ 	.word	0x00000000
        /*0010*/ 	.short	0x0000
        /*0012*/ 	.short	0x0000
        /*0014*/ 	.byte	0x00, 0xf0, 0xe1, 0x10


	//----- nvinfo : EIATTR_SPARSE_MMA_MASK
	.align		4
.L_182:
        /*0018*/ 	.byte	0x03, 0x50
        /*001a*/ 	.short	0x0000


	//----- nvinfo : EIATTR_MAXREG_COUNT
	.align		4
        /*001c*/ 	.byte	0x03, 0x1b
        /*001e*/ 	.short	0x00ff


	//----- nvinfo : EIATTR_MERCURY_ISA_VERSION
	.align		4
        /*0020*/ 	.byte	0x03, 0x5f
        /*0022*/ 	.short	0x0101


	//----- nvinfo : EIATTR_EXIT_INSTR_OFFSETS
	.align		4
        /*0024*/ 	.byte	0x04, 0x1c
        /*0026*/ 	.short	(.L_184 - .L_183)


	//   ....[0]....
.L_183:
        /*0028*/ 	.word	0x00000010


	//----- nvinfo : EIATTR_MAX_THREADS
	.align		4
.L_184:
        /*002c*/ 	.byte	0x04, 0x05
        /*002e*/ 	.short	(.L_186 - .L_185)
.L_185:
        /*0030*/ 	.word	0x00000100
        /*0034*/ 	.word	0x00000001
        /*0038*/ 	.word	0x00000001


	//----- nvinfo : EIATTR_CBANK_PARAM_SIZE
	.align		4
.L_186:
        /*003c*/ 	.byte	0x03, 0x19
        /*003e*/ 	.short	0x0438


	//----- nvinfo : EIATTR_PARAM_CBANK
	.align		4
        /*0040*/ 	.byte	0x04, 0x0a
        /*0042*/ 	.short	(.L_188 - .L_187)
	.align		4
.L_187:
        /*0044*/ 	.word	index@(.nv.constant0._ZN7cutlass13device_kernelIN5flash19enable_sm80_to_sm89INS1_16FlashAttnFwdSm80INS1_25CollectiveMainloopFwdSm80ILi8ELi1ELb0EN4cute5tupleIJNS5_1CILi128EEENS7_ILi32EEENS7_ILi256EEEEEELi256ENS_6half_tEfNS_4arch4Sm80ELb0ELb1ELb0ELb1ELb1ELb1ELb1ELb1EEENS1_21CollectiveEpilogueFwdINS6_IJS8_SA_S9_EEENS6_IJNS7_ILi1EEESI_SI_EEESC_SE_Li256ELb1ELb1ELb1ELb0EEENS1_36VarlenDynamicPersistentTileSchedulerILi128ELi32ELi256ELi256ELb1ELb1ELb0ELb1ELb0ELb1EEEEEEEEEvNT_6ParamsE)
        /*0048*/ 	.short	0x0210
        /*004a*/ 	.short	0x0438


	//----- nvinfo : EIATTR_SW_WAR
	.align		4
.L_188:
        /*004c*/ 	.byte	0x04, 0x36
        /*004e*/ 	.short	(.L_190 - .L_189)
.L_189:
        /*0050*/ 	.word	0x00000008
.L_190:


//--------------------- .nv.info._ZN7cutlass13device_kernelIN5flash19enable_sm80_to_sm89INS1_16FlashAttnFwdSm80INS1_25CollectiveMainloopFwdSm80ILi8ELi1ELb1EN4cute5tupleIJNS5_1CILi128EEENS7_ILi64EEENS7_ILi256EEEEEELi256ENS_6half_tEfNS_4arch4Sm80ELb1ELb0ELb0ELb0ELb1ELb0ELb1ELb1EEENS1_21CollectiveEpilogueFwdINS6_IJS8_SA_S9_EEENS6_IJNS7_ILi1EEESI_SI_EEESC_SE_Li256ELb0ELb1ELb1ELb0EEENS1_30DynamicPersistentTileSchedulerILi256ELi256ELb1ELb1ELb0EEEEEEEEEvNT_6ParamsE --------------------------
	.section	.nv.info._ZN7cutlass13device_kernelIN5flash19enable_sm80_to_sm89INS1_16FlashAttnFwdSm80INS1_25CollectiveMainloopFwdSm80ILi8ELi1ELb1EN4cute5tupleIJNS5_1CILi128EEENS7_ILi64EEENS7_ILi256EEEEEELi256ENS_6half_tEfNS_4arch4Sm80ELb1ELb0ELb0ELb0ELb1ELb0ELb1ELb1EEENS1_21CollectiveEpilogueFwdINS6_IJS8_SA_S9_EEENS6_IJNS7_ILi1EEESI_SI_EEESC_SE_Li256ELb0ELb1ELb1ELb0EEENS1_30DynamicPersistentTileSchedulerILi256ELi256ELb1ELb1ELb0EEEEEEEEEvNT_6ParamsE,"",@"SHT_CUDA_INFO"
	.sectionflags	@""
	.align	4


	//----- nvinfo : EIATTR_CUDA_API_VERSION
	.align		4
        /*0000*/ 	.byte	0x04, 0x37
        /*0002*/ 	.short	(.L_192 - .L_191)
.L_191:
        /*0004*/ 	.word	0x00000082


	//----- nvinfo : EIATTR_KPARAM_INFO
	.align		4
.L_192:
        /*0008*/ 	.byte	0x04, 0x17
        /*000a*/ 	.short	(.L_194 - .L_193)
.L_193:
        /*000c*/ 	.word	0x00000000
        /*0010*/ 	.short	0x0000
        /*0012*/ 	.short	0x0000
        /*0014*/ 	.byte	0x00, 0xf0, 0xa1, 0x10


	//----- nvinfo : EIATTR_SPARSE_MMA_MASK
	.align		4
.L_194:
        /*0018*/ 	.byte	0x03, 0x50
        /*001a*/ 	.short	0x0000


	//----- nvinfo : EIATTR_MAXREG_COUNT
	.align		4
        /*001c*/ 	.byte	0x03, 0x1b
        /*001e*/ 	.short	0x00ff


	//----- nvinfo : EIATTR_MERCURY_ISA_VERSION
	.align		4
        /*0020*/ 	.byte	0x03, 0x5f
        /*0022*/ 	.short	0x0101


	//----- nvinfo : EIATTR_EXIT_INSTR_OFFSETS
	.align		4
        /*0024*/ 	.byte	0x04, 0x1c
        /*0026*/ 	.short	(.L_196 - .L_195)


	//   ....[0]....
.L_195:
        /*0028*/ 	.word	0x00000010


	//----- nvinfo : EIATTR_MAX_THREADS
	.align		4
.L_196:
        /*002c*/ 	.byte	0x04, 0x05
        /*002e*/ 	.short	(.L_198 - .L_197)
.L_197:
        /*0030*/ 	.word	0x00000100
        /*0034*/ 	.word	0x00000001
        /*0038*/ 	.word	0x00000001


	//----- nvinfo : EIATTR_CBANK_PARAM_SIZE
	.align		4
.L_198:
        /*003c*/ 	.byte	0x03, 0x19
        /*003e*/ 	.short	0x0428


	//----- nvinfo : EIATTR_PARAM_CBANK
	.align		4
        /*0040*/ 	.byte	0x04, 0x0a
        /*0042*/ 	.short	(.L_200 - .L_199)
	.align		4
.L_199:
        /*0044*/ 	.word	index@(.nv.constant0._ZN7cutlass13device_kernelIN5flash19enable_sm80_to_sm89INS1_16FlashAttnFwdSm80INS1_25CollectiveMainloopFwdSm80ILi8ELi1ELb1EN4cute5tupleIJNS5_1CILi128EEENS7_ILi64EEENS7_ILi256EEEEEELi256ENS_6half_tEfNS_4arch4Sm80ELb1ELb0ELb0ELb0ELb1ELb0ELb1ELb1EEENS1_21CollectiveEpilogueFwdINS6_IJS8_SA_S9_EEENS6_IJNS7_ILi1EEESI_SI_EEESC_SE_Li256ELb0ELb1ELb1ELb0EEENS1_30DynamicPersistentTileSchedulerILi256ELi256ELb1ELb1ELb0EEEEEEEEEvNT_6ParamsE)
        /*0048*/ 	.short	0x0210
        /*004a*/ 	.short	0x0428


	//----- nvinfo : EIATTR_SW_WAR
	.align		4
.L_200:
        /*004c*/ 	.byte	0x04, 0x36
        /*004e*/ 	.short	(.L_202 - .L_201)
.L_201:
        /*0050*/ 	.word	0x00000008
.L_202:


//--------------------- .nv.info._ZN7cutlass13device_kernelIN5flash19enable_sm80_to_sm89INS1_16FlashAttnFwdSm80INS1_25CollectiveMainloopFwdSm80ILi8ELi1ELb1EN4cute5tupleIJNS5_1CILi128EEENS7_ILi48EEENS7_ILi256EEEEEELi256ENS_6half_tEfNS_4arch4Sm80ELb1ELb0ELb0ELb1ELb1ELb0ELb1ELb1EEENS1_21CollectiveEpilogueFwdINS6_IJS8_SA_S9_EEENS6_IJNS7_ILi1EEESI_SI_EEESC_SE_Li256ELb1ELb1ELb1ELb0EEENS1_36VarlenDynamicPersistentTileSchedulerILi128ELi48ELi256ELi256ELb1ELb1ELb0ELb1ELb1ELb1EEEEEEEEEvNT_6ParamsE --------------------------
	.section	.nv.info._ZN7cutlass13device_kernelIN5flash19enable_sm80_to_sm89INS1_16FlashAttnFwdSm80INS1_25CollectiveMainloopFwdSm80ILi8ELi1ELb1EN4cute5tupleIJNS5_1CILi128EEENS7_ILi48EEENS7_ILi256EEEEEELi256ENS_6half_tEfNS_4arch4Sm80ELb1ELb0ELb0ELb1ELb1ELb0ELb1ELb1EEENS1_21CollectiveEpilogueFwdINS6_IJS8_SA_S9_EEENS6_IJNS7_ILi1EEESI_SI_EEESC_SE_Li256ELb1ELb1ELb1ELb0EEENS1_36VarlenDynamicPersistentTileSchedulerILi128ELi48ELi256ELi256ELb1ELb1ELb0ELb1ELb1ELb1EEEEEEEEEvNT_6ParamsE,"",@"SHT_CUDA_INFO"
	.sectionflags	@""
	.align	4


	//----- nvinfo : EIATTR_CUDA_API_VERSION
	.align		4
        /*0000*/ 	.byte	0x04, 0x37
        /*0002*/ 	.short	(.L_204 - .L_203)
.L_203:
        /*0004*/ 	.word	0x00000082


	//----- nvinfo : EIATTR_KPARAM_INFO
	.align		4
.L_204:
        /*0008*/ 	.byte	0x04, 0x17
        /*000a*/ 	.short	(.L_206 - .L_205)
.L_205:
        /*000c*/ 	.word	0x00000000
        /*0010*/ 	.short	0x0000
        /*0012*/ 	.short	0x0000
        /*0014*/ 	.byte	0x00, 0xf0, 0xe1, 0x10


	//----- nvinfo : EIATTR_SPARSE_MMA_MASK
	.align		4
.L_206:
        /*0018*/ 	.byte	0x03, 0x50
        /*001a*/ 	.short	0x0000


	//----- nvinfo : EIATTR_MAXREG_COUNT
	.align		4
        /*001c*/ 	.byte	0x03, 0x1b
        /*001e*/ 	.short	0x00ff


	//----- nvinfo : EIATTR_MERCURY_ISA_VERSION
	.align		4
        /*0020*/ 	.byte	0x03, 0x5f
        /*0022*/ 	.short	0x0101


	//----- nvinfo : EIATTR_EXIT_INSTR_OFFSETS
	.align		4
        /*0024*/ 	.byte	0x04, 0x1c
        /*0026*/ 	.short	(.L_208 - .L_207)


	//   ....[0]....
.L_207:
        /*0028*/ 	.word	0x00000010


	//----- nvinfo : EIATTR_MAX_THREADS
	.align		4
.L_208:
        /*002c*/ 	.byte	0x04, 0x05
        /*002e*/ 	.short	(.L_210 - .L_209)
.L_209:
        /*0030*/ 	.word	0x00000100
        /*0034*/ 	.word	0x00000001
        /*0038*/ 	.word	0x00000001


	//----- nvinfo : EIATTR_CBANK_PARAM_SIZE
	.align		4
.L_210:
        /*003c*/ 	.byte	0x03, 0x19
        /*003e*/ 	.short	0x0438


	//----- nvinfo : EIATTR_PARAM_CBANK
	.align		4
        /*0040*/ 	.byte	0x04, 0x0a
        /*0042*/ 	.short	(.L_212 - .L_211)
	.align		4
.L_211:
        /*0044*/ 	.word	index@(.nv.constant0._ZN7cutlass13device_kernelIN5flash19enable_sm80_to_sm89INS1_16FlashAttnFwdSm80INS1_25CollectiveMainloopFwdSm80ILi8ELi1ELb1EN4cute5tupleIJNS5_1CILi128EEENS7_ILi48EEENS7_ILi256EEEEEELi256ENS_6half_tEfNS_4arch4Sm80ELb1ELb0ELb0ELb1ELb1ELb0ELb1ELb1EEENS1_21CollectiveEpilogueFwdINS6_IJS8_SA_S9_EEENS6_IJNS7_ILi1EEESI_SI_EEESC_SE_Li256ELb1ELb1ELb1ELb0EEENS1_36VarlenDynamicPersistentTileSchedulerILi128ELi48ELi256ELi256ELb1ELb1ELb0ELb1ELb1ELb1EEEEEEEEEvNT_6ParamsE)
        /*0048*/ 	.short	0x0210
        /*004a*/ 	.short	0x0438


	//----- nvinfo : EIATTR_SW_WAR
	.align		4
.L_212:
        /*004c*/ 	.byte	0x04, 0x36
        /*004e*/ 	.short	(.L_214 - .L_213)
.L_213:
        /*0050*/ 	.word	0x00000008
.L_214:


//--------------------- .nv.info._ZN7cutlass13device_kernelIN5flash19enable_sm80_to_sm89INS1_16FlashAttnFwdSm80INS1_25CollectiveMainloopFwdSm80ILi8ELi1ELb0EN4cute5tupleIJNS5_1CILi128EEENS7_ILi32EEENS7_ILi256EEEEEELi256ENS_6half_tEfNS_4arch4Sm80ELb1ELb0ELb0ELb1ELb1ELb1ELb1ELb1EEENS1_21CollectiveEpilogueFwdINS6_IJS8_SA_S9_EEENS6_IJNS7_ILi1EEESI_SI_EEESC_SE_Li256ELb1ELb1ELb1ELb0EEENS1_36VarlenDynamicPersistentTileSchedulerILi128ELi32ELi256ELi256ELb1ELb1ELb0ELb1ELb1ELb1EEEEEEEEEvNT_6ParamsE --------------------------
	.section	.nv.info._ZN7cutlass13device_kernelIN5flash19enable_sm80_to_sm89INS1_16FlashAttnFwdSm80INS1_25CollectiveMainloopFwdSm80ILi8ELi1ELb0EN4cute5tupleIJNS5_1CILi128EEENS7_ILi32EEENS7_ILi256EEEEEELi256ENS_6half_tEfNS_4arch4Sm80ELb1ELb0ELb0ELb1ELb1ELb1ELb1ELb1EEENS1_21CollectiveEpilogueFwdINS6_IJS8_SA_S9_EEENS6_IJNS7_ILi1EEESI_SI_EEESC_SE_Li256ELb1ELb1ELb1ELb0EEENS1_36VarlenDynamicPersistentTileSchedulerILi128ELi32ELi256ELi256ELb1ELb1ELb0ELb1ELb1ELb1EEEEEEEEEvNT_6ParamsE,"",@"SHT_CUDA_INFO"
	.sectionflags	@""
	.align	4


	//----- nvinfo : EIATTR_CUDA_API_VERSION
	.align		4
        /*0000*/ 	.byte	0x04, 0x37
        /*0002*/ 	.short	(.L_216 - .L_215)
.L_215:
        /*0004*/ 	.word	0x00000082


	//----- nvinfo : EIATTR_KPARAM_INFO
	.align		4
.L_216:
        /*0008*/ 	.byte	0x04, 0x17
        /*000a*/ 	.short	(.L_218 - .L_217)
.L_217:
        /*000c*/ 	.word	0x00000000
        /*0010*/ 	.short	0x0000
        /*0012*/ 	.short	0x0000
        /*0014*/ 	.byte	0x00, 0xf0, 0xe1, 0x10


	//----- nvinfo : EIATTR_SPARSE_MMA_MASK
	.align		4
.L_218:
        /*0018*/ 	.byte	0x03, 0x50
        /*001a*/ 	.short	0x0000


	//----- nvinfo : EIATTR_MAXREG_COUNT
	.align		4
        /*001c*/ 	.byte	0x03, 0x1b
        /*001e*/ 	.short	0x00ff


	//----- nvinfo : EIATTR_MERCURY_ISA_VERSION
	.align		4
        /*0020*/ 	.byte	0x03, 0x5f
        /*0022*/ 	.short	0x0101


	//----- nvinfo : EIATTR_EXIT_INSTR_OFFSETS
	.align		4
        /*0024*/ 	.byte	0x04, 0x1c
        /*0026*/ 	.short	(.L_220 - .L_219)


	//   ....[0]....
.L_219:
        /*0028*/ 	.word	0x00000010


	//----- nvinfo : EIATTR_MAX_THREADS
	.align		4
.L_220:
        /*002c*/ 	.byte	0x04, 0x05
        /*002e*/ 	.short	(.L_222 - .L_221)
.L_221:
        /*0030*/ 	.word	0x00000100
        /*0034*/ 	.word	0x00000001
        /*0038*/ 	.word	0x00000001


	//----- nvinfo : EIATTR_CBANK_PARAM_SIZE
	.align		4
.L_222:
        /*003c*/ 	.byte	0x03, 0x19
        /*003e*/ 	.short	0x0438


	//----- nvinfo : EIATTR_PARAM_CBANK
	.align		4
        /*0040*/ 	.byte	0x04, 0x0a
        /*0042*/ 	.short	(.L_224 - .L_223)
	.align		4
.L_223:
        /*0044*/ 	.word	index@(.nv.constant0._ZN7cutlass13device_kernelIN5flash19enable_sm80_to_sm89INS1_16FlashAttnFwdSm80INS1_25CollectiveMainloopFwdSm80ILi8ELi1ELb0EN4cute5tupleIJNS5_1CILi128EEENS7_ILi32EEENS7_ILi256EEEEEELi256ENS_6half_tEfNS_4arch4Sm80ELb1ELb0ELb0ELb1ELb1ELb1ELb1ELb1EEENS1_21CollectiveEpilogueFwdINS6_IJS8_SA_S9_EEENS6_IJNS7_ILi1EEESI_SI_EEESC_SE_Li256ELb1ELb1ELb1ELb0EEENS1_36VarlenDynamicPersistentTileSchedulerILi128ELi32ELi256ELi256ELb1ELb1ELb0ELb1ELb1ELb1EEEEEEEEEvNT_6ParamsE)
        /*0048*/ 	.short	0x0210
        /*004a*/ 	.short	0x0438


	//----- nvinfo : EIATTR_SW_WAR
	.align		4
.L_224:
        /*004c*/ 	.byte	0x04, 0x36
        /*004e*/ 	.short	(.L_226 - .L_225)
.L_225:
        /*0050*/ 	.word	0x00000008
.L_226:


//--------------------- .nv.info._ZN7cutlass13device_kernelIN5flash19enable_sm80_to_sm89INS1_16FlashAttnFwdSm80INS1_25CollectiveMainloopFwdSm80ILi8ELi1ELb0EN4cute5tupleIJNS5_1CILi128EEENS7_ILi96EEENS7_ILi256EEEEEELi256ENS_6half_tEfNS_4arch4Sm80ELb0ELb0ELb0ELb0ELb1ELb0ELb1ELb1EEENS1_21CollectiveEpilogueFwdINS6_IJS8_SA_S9_EEENS6_IJNS7_ILi1EEESI_SI_EEESC_SE_Li256ELb0ELb1ELb1ELb0EEENS1_19SingleTileSchedulerILb0ELb1ELb1ELi128EEEEEEEEEvNT_6ParamsE --------------------------
	.section	.nv.info._ZN7cutlass13device_kernelIN5flash19enable_sm80_to_sm89INS1_16FlashAttnFwdSm80INS1_25CollectiveMainloopFwdSm80ILi8ELi1ELb0EN4cute5tupleIJNS5_1CILi128EEENS7_ILi96EEENS7_ILi256EEEEEELi256ENS_6half_tEfNS_4arch4Sm80ELb0ELb0ELb0ELb0ELb1ELb0ELb1ELb1EEENS1_21CollectiveEpilogueFwdINS6_IJS8_SA_S9_EEENS6_IJNS7_ILi1EEESI_SI_EEESC_SE_Li256ELb0ELb1ELb1ELb0EEENS1_19SingleTileSchedulerILb0ELb1ELb1ELi128EEEEEEEEEvNT_6ParamsE,"",@"SHT_CUDA_INFO"
	.sectionflags	@""
	.align	4


	//----- nvinfo : EIATTR_CUDA_API_VERSION
	.align		4
        /*0000*/ 	.byte	0x04, 0x37
        /*0002*/ 	.short	(.L_228 - .L_227)
.L_227:
        /*0004*/ 	.word	0x00000082


	//----- nvinfo : EIATTR_KPARAM_INFO
	.align		4
.L_228:
        /*0008*/ 	.byte	0x04, 0x17
        /*000a*/ 	.short	(.L_230 - .L_229)
.L_229:
        /*000c*/ 	.word	0x00000000
        /*0010*/ 	.short	0x0000
        /*0012*/ 	.short	0x0000
        /*0014*/ 	.byte	0x00, 0xf0, 0x61, 0x10


	//----- nvinfo : EIATTR_SPARSE_MMA_MASK
	.align		4
.L_230:
        /*0018*/ 	.byte	0x03, 0x50
        /*001a*/ 	.short	0x0000


	//----- nvinfo : EIATTR_MAXREG_COUNT
	.align		4
        /*001c*/ 	.byte	0x03, 0x1b
        /*001e*/ 	.short	0x00ff


	//----- nvinfo : EIATTR_MERCURY_ISA_VERSION
	.align		4
        /*0020*/ 	.byte	0x03, 0x5f
        /*0022*/ 	.short	0x0101


	//----- nvinfo : EIATTR_EXIT_INSTR_OFFSETS
	.align		4
        /*0024*/ 	.byte	0x04, 0x1c
        /*0026*/ 	.short	(.L_232 - .L_231)


	//   ....[0]....
.L_231:
        /*0028*/ 	.word	0x00000010


	//----- nvinfo : EIATTR_MAX_THREADS
	.align		4
.L_232:
        /*002c*/ 	.byte	0x04, 0x05
        /*002e*/ 	.short	(.L_234 - .L_233)
.L_233:
        /*0030*/ 	.word	0x00000100
        /*0034*/ 	.word	0x00000001
        /*0038*/ 	.word	0x00000001


	//----- nvinfo : EIATTR_CBANK_PARAM_SIZE
	.align		4
.L_234:
        /*003c*/ 	.byte	0x03, 0x19
        /*003e*/ 	.short	0x0418


	//----- nvinfo : EIATTR_PARAM_CBANK
	.align		4
        /*0040*/ 	.byte	0x04, 0x0a
        /*0042*/ 	.short	(.L_236 - .L_235)
	.align		4
.L_235:
        /*0044*/ 	.word	index@(.nv.constant0._ZN7cutlass13device_kernelIN5flash19enable_sm80_to_sm89INS1_16FlashAttnFwdSm80INS1_25CollectiveMainloopFwdSm80ILi8ELi1ELb0EN4cute5tupleIJNS5_1CILi128EEENS7_ILi96EEENS7_ILi256EEEEEELi256ENS_6half_tEfNS_4arch4Sm80ELb0ELb0ELb0ELb0ELb1ELb0ELb1ELb1EEENS1_21CollectiveEpilogueFwdINS6_IJS8_SA_S9_EEENS6_IJNS7_ILi1EEESI_SI_EEESC_SE_Li256ELb0ELb1ELb1ELb0EEENS1_19SingleTileSchedulerILb0ELb1ELb1ELi128EEEEEEEEEvNT_6ParamsE)
        /*0048*/ 	.short	0x0210
        /*004a*/ 	.short	0x0418


	//----- nvinfo : EIATTR_SW_WAR
	.align		4
.L_236:
        /*004c*/ 	.byte	0x04, 0x36
        /*004e*/ 	.short	(.L_238 - .L_237)
.L_237:
        /*0050*/ 	.word	0x00000008
.L_238:


//--------------------- .nv.info._ZN7cutlass13device_kernelIN5flash19enable_sm80_to_sm89INS1_16FlashAttnFwdSm80INS1_25CollectiveMainloopFwdSm80ILi8ELi1ELb0EN4cute5tupleIJNS5_1CILi128EEENS7_ILi64EEENS7_ILi256EEEEEELi256ENS_6half_tEfNS_4arch4Sm80ELb0ELb0ELb0ELb1ELb1ELb0ELb1ELb1EEENS1_21CollectiveEpilogueFwdINS6_IJS8_SA_S9_EEENS6_IJNS7_ILi1EEESI_SI_EEESC_SE_Li256ELb1ELb1ELb1ELb0EEENS1_36VarlenDynamicPersistentTileSchedulerILi128ELi64ELi256ELi256ELb1ELb1ELb0ELb0ELb1ELb1EEEEEEEEEvNT_6ParamsE --------------------------
	.section	.nv.info._ZN7cutlass13device_kernelIN5flash19enable_sm80_to_sm89INS1_16FlashAttnFwdSm80INS1_25CollectiveMainloopFwdSm80ILi8ELi1ELb0EN4cute5tupleIJNS5_1CILi128EEENS7_ILi64EEENS7_ILi256EEEEEELi256ENS_6half_tEfNS_4arch4Sm80ELb0ELb0ELb0ELb1ELb1ELb0ELb1ELb1EEENS1_21CollectiveEpilogueFwdINS6_IJS8_SA_S9_EEENS6_IJNS7_ILi1EEESI_SI_EEESC_SE_Li256ELb1ELb1ELb1ELb0EEENS1_36VarlenDynamicPersistentTileSchedulerILi128ELi64ELi256ELi256ELb1ELb1ELb0ELb0ELb1ELb1EEEEEEEEEvNT_6ParamsE,"",@"SHT_CUDA_INFO"
	.sectionflags	@""
	.align	4


	//----- nvinfo : EIATTR_CUDA_API_VERSION
	.align		4
        /*0000*/ 	.byte	0x04, 0x37
        /*0002*/ 	.short	(.L_240 - .L_239)
.L_239:
        /*0004*/ 	.word	0x00000082


	//----- nvinfo : EIATTR_KPARAM_INFO
	.align		4
.L_240:
        /*0008*/ 	.byte	0x04, 0x17
        /*000a*/ 	.short	(.L_242 - .L_241)
.L_241:
        /*000c*/ 	.word	0x00000000
        /*0010*/ 	.short	0x0000
        /*0012*/ 	.short	0x0000
        /*0014*/ 	.byte	0x00, 0xf0, 0xe1, 0x10


	//----- nvinfo : EIATTR_SPARSE_MMA_MASK
	.align		4
.L_242:
        /*0018*/ 	.byte	0x03, 0x50
        /*001a*/ 	.short	0x0000


	//----- nvinfo : EIATTR_MAXREG_COUNT
	.align		4
        /*001c*/ 	.byte	0x03, 0x1b
        /*001e*/ 	.short	0x00ff


	//----- nvinfo : EIATTR_MERCURY_ISA_VERSION
	.align		4
        /*0020*/ 	.byte	0x03, 0x5f
        /*0022*/ 	.short	0x0101


	//----- nvinfo : EIATTR_EXIT_INSTR_OFFSETS
	.align		4
        /*0024*/ 	.byte	0x04, 0x1c
        /*0026*/ 	.short	(.L_244 - .L_243)


	//   ....[0]....
.L_243:
        /*0028*/ 	.word	0x00000010


	//----- nvinfo : EIATTR_MAX_THREADS
	.align		4
.L_244:
        /*002c*/ 	.byte	0x04, 0x05
        /*002e*/ 	.short	(.L_246 - .L_245)
.L_245:
        /*0030*/ 	.word	0x00000100
        /*0034*/ 	.word	0x00000001
        /*0038*/ 	.word	0x00000001


	//----- nvinfo : EIATTR_CBANK_PARAM_SIZE
	.align		4
.L_246:
        /*003c*/ 	.byte	0x03, 0x19
        /*003e*/ 	.short	0x0438


	//----- nvinfo : EIATTR_PARAM_CBANK
	.align		4
        /*0040*/ 	.byte	0x04, 0x0a
        /*0042*/ 	.short	(.L_248 - .L_247)
	.align		4
.L_247:
        /*0044*/ 	.word	index@(.nv.constant0._ZN7cutlass13device_kernelIN5flash19enable_sm80_to_sm89INS1_16FlashAttnFwdSm80INS1_25CollectiveMainloopFwdSm80ILi8ELi1ELb0EN4cute5tupleIJNS5_1CILi128EEENS7_ILi64EEENS7_ILi256EEEEEELi256ENS_6half_tEfNS_4arch4Sm80ELb0ELb0ELb0ELb1ELb1ELb0ELb1ELb1EEENS1_21CollectiveEpilogueFwdINS6_IJS8_SA_S9_EEENS6_IJNS7_ILi1EEESI_SI_EEESC_SE_Li256ELb1ELb1ELb1ELb0EEENS1_36VarlenDynamicPersistentTileSchedulerILi128ELi64ELi256ELi256ELb1ELb1ELb0ELb0ELb1ELb1EEEEEEEEEvNT_6ParamsE)
        /*0048*/ 	.short	0x0210
        /*004a*/ 	.short	0x0438


	//----- nvinfo : EIATTR_SW_WAR
	.align		4
.L_248:
        /*004c*/ 	.byte	0x04, 0x36
        /*004e*/ 	.short	(.L_250 - .L_249)
.L_249:
        /*0050*/ 	.word	0x00000008
.L_250:


//--------------------- .nv.info._ZN7cutlass13device_kernelIN5flash19enable_sm80_to_sm89INS1_16FlashAttnFwdSm80INS1_25CollectiveMainloopFwdSm80ILi8ELi1ELb0EN4cute5tupleIJNS5_1CILi128EEENS7_ILi48EEENS7_ILi256EEEEEELi256ENS_6half_tEfNS_4arch4Sm80ELb0ELb0ELb0ELb1ELb1ELb1ELb1ELb1EEENS1_21CollectiveEpilogueFwdINS6_IJS8_SA_S9_EEENS6_IJNS7_ILi1EEESI_SI_EEESC_SE_Li256ELb1ELb1ELb1ELb0EEENS1_36VarlenDynamicPersistentTileSchedulerILi128ELi48ELi256ELi256ELb1ELb1ELb0ELb0ELb1ELb1EEEEEEEEEvNT_6ParamsE --------------------------
	.section	.nv.info._ZN7cutlass13device_kernelIN5flash19enable_sm80_to_sm89INS1_16FlashAttnFwdSm80INS1_25CollectiveMainloopFwdSm80ILi8ELi1ELb0EN4cute5tupleIJNS5_1CILi128EEENS7_ILi48EEENS7_ILi256EEEEEELi256ENS_6half_tEfNS_4arch4Sm80ELb0ELb0ELb0ELb1ELb1ELb1ELb1ELb1EEENS1_21CollectiveEpilogueFwdINS6_IJS8_SA_S9_EEENS6_IJNS7_ILi1EEESI_SI_EEESC_SE_Li256ELb1ELb1ELb1ELb0EEENS1_36VarlenDynamicPersistentTileSchedulerILi128ELi48ELi256ELi256ELb1ELb1ELb0ELb0ELb1ELb1EEEEEEEEEvNT_6ParamsE,"",@"SHT_CUDA_INFO"
	.sectionflags	@""
	.align	4


	//----- nvinfo : EIATTR_CUDA_API_VERSION
	.align		4
        /*0000*/ 	.byte	0x04, 0x37
        /*0002*/ 	.short	(.L_252 - .L_251)
.L_251:
        /*0004*/ 	.word	0x00000082


	//----- nvinfo : EIATTR_KPARAM_INFO
	.align		4
.L_252:
        /*0008*/ 	.byte	0x04, 0x17
        /*000a*/ 	.short	(.L_254 - .L_253)
.L_253:
        /*000c*/ 	.word	0x00000000
        /*0010*/ 	.short	0x0000
        /*0012*/ 	.short	0x0000
        /*0014*/ 	.byte	0x00, 0xf0, 0xe1, 0x10


	//----- nvinfo : EIATTR_SPARSE_MMA_MASK
	.align		4
.L_254:
        /*0018*/ 	.byte	0x03, 0x50
        /*001a*/ 	.short	0x0000


	//----- nvinfo : EIATTR_MAXREG_COUNT
	.align		4
        /*001c*/ 	.byte	0x03, 0x1b
        /*001e*/ 	.short	0x00ff


	//----- nvinfo : EIATTR_MERCURY_ISA_VERSION
	.align		4
        /*0020*/ 	.byte	0x03, 0x5f
        /*0022*/ 	.short	0x0101


	//----- nvinfo : EIATTR_EXIT_INSTR_OFFSETS
	.align		4
        /*0024*/ 	.byte	0x04, 0x1c
        /*0026*/ 	.short	(.L_256 - .L_255)


	//   ....[0]....
.L_255:
        /*0028*/ 	.word	0x00000010


	//----- nvinfo : EIATTR_MAX_THREADS
	.align		4
.L_256:
        /*002c*/ 	.byte	0x04, 0x05
        /*002e*/ 	.short	(.L_258 - .L_257)
.L_257:
        /*0030*/ 	.word	0x00000100
        /*0034*/ 	.word	0x00000001
        /*0038*/ 	.word	0x00000001


	//----- nvinfo : EIATTR_CBANK_PARAM_SIZE
	.align		4
.L_258:
        /*003c*/ 	.byte	0x03, 0x19
        /*003e*/ 	.short	0x0438


	//----- nvinfo : EIATTR_PARAM_CBANK
	.align		4
        /*0040*/ 	.byte	0x04, 0x0a
        /*0042*/ 	.short	(.L_260 - .L_259)
	.align		4
.L_259:
        /*0044*/ 	.word	index@(.nv.constant0._ZN7cutlass13device_kernelIN5flash19enable_sm80_to_sm89INS1_16FlashAttnFwdSm80INS1_25CollectiveMainloopFwdSm80ILi8ELi1ELb0EN4cute5tupleIJNS5_1CILi128EEENS7_ILi48EEENS7_ILi256EEEEEELi256ENS_6half_tEfNS_4arch4Sm80ELb0ELb0ELb0ELb1ELb1ELb1ELb1ELb1EEENS1_21CollectiveEpilogueFwdINS6_IJS8_SA_S9_EEENS6_IJNS7_ILi1EEESI_SI_EEESC_SE_Li256ELb1ELb1ELb1ELb0EEENS1_36VarlenDynamicPersistentTileSchedulerILi128ELi48ELi256ELi256ELb1ELb1ELb0ELb0ELb1ELb1EEEEEEEEEvNT_6ParamsE)
        /*0048*/ 	.short	0x0210
        /*004a*/ 	.short	0x0438


	//----- nvinfo : EIATTR_SW_WAR
	.align		4
.L_260:
        /*004c*/ 	.byte	0x04, 0x36
        /*004e*/ 	.short	(.L_262 - .L_261)
.L_261:
        /*0050*/ 	.word	0x00000008
.L_262:


//--------------------- .nv.info._ZN7cutlass13device_kernelIN5flash19enable_sm80_to_sm89INS1_16FlashAttnFwdSm80INS1_25CollectiveMainloopFwdSm80ILi8ELi1ELb0EN4cute5tupleIJNS5_1CILi128EEENS7_ILi64EEENS7_ILi256EEEEEELi256ENS_6half_tEfNS_4arch4Sm80ELb0ELb1ELb0ELb0ELb1ELb0ELb1ELb1EEENS1_21CollectiveEpilogueFwdINS6_IJS8_SA_S9_EEENS6_IJNS7_ILi1EEESI_SI_EEESC_SE_Li256ELb0ELb1ELb1ELb0EEENS1_19SingleTileSchedulerILb0ELb1ELb1ELi128EEEEEEEEEvNT_6ParamsE --------------------------
	.section	.nv.info._ZN7cutlass13device_kernelIN5flash19enable_sm80_to_sm89INS1_16FlashAttnFwdSm80INS1_25CollectiveMainloopFwdSm80ILi8ELi1ELb0EN4cute5tupleIJNS5_1CILi128EEENS7_ILi64EEENS7_ILi256EEEEEELi256ENS_6half_tEfNS_4arch4Sm80ELb0ELb1ELb0ELb0ELb1ELb0ELb1ELb1EEENS1_21CollectiveEpilogueFwdINS6_IJS8_SA_S9_EEENS6_IJNS7_ILi1EEESI_SI_EEESC_SE_Li256ELb0ELb1ELb1ELb0EEENS1_19SingleTileSchedulerILb0ELb1ELb1ELi128EEEEEEEEEvNT_6ParamsE,"",@"SHT_CUDA_INFO"
	.sectionflags	@""
	.align	4


	//----- nvinfo : EIATTR_CUDA_API_VERSION
	.align		4
        /*0000*/ 	.byte	0x04, 0x37
        /*0002*/ 	.short	(.L_264 - .L_263)
.L_263:
        /*0004*/ 	.word	0x00000082


	//----- nvinfo : EIATTR_KPARAM_INFO
	.align		4
.L_264:
        /*0008*/ 	.byte	0x04, 0x17
        /*000a*/ 	.short	(.L_266 - .L_265)
.L_265:
        /*000c*/ 	.word	0x00000000
        /*0010*/ 	.short	0x0000
        /*0012*/ 	.short	0x0000
        /*0014*/ 	.byte	0x00, 0xf0, 0x61, 0x10


	//----- nvinfo : EIATTR_SPARSE_MMA_MASK
	.align		4
.L_266:
        /*0018*/ 	.byte	0x03, 0x50
        /*001a*/ 	.short	0x0000


	//----- nvinfo : EIATTR_MAXREG_COUNT
	.align		4
        /*001c*/ 	.byte	0x03, 0x1b
        /*001e*/ 	.short	0x00ff


	//----- nvinfo : EIATTR_MERCURY_ISA_VERSION
	.align		4
        /*0020*/ 	.byte	0x03, 0x5f
        /*0022*/ 	.short	0x0101


	//----- nvinfo : EIATTR_EXIT_INSTR_OFFSETS
	.align		4
        /*0024*/ 	.byte	0x04, 0x1c
        /*0026*/ 	.short	(.L_268 - .L_267)


	//   ....[0]....
.L_267:
        /*0028*/ 	.word	0x00000010


	//----- nvinfo : EIATTR_MAX_THREADS
	.align		4
.L_268:
        /*002c*/ 	.byte	0x04, 0x05
        /*002e*/ 	.short	(.L_270 - .L_269)
.L_269:
        /*0030*/ 	.word	0x00000100
        /*0034*/ 	.word	0x00000001
        /*0038*/ 	.word	0x00000001


	//----- nvinfo : EIATTR_CBANK_PARAM_SIZE
	.align		4
.L_270:
        /*003c*/ 	.byte	0x03, 0x19
        /*003e*/ 	.short	0x0418


	//----- nvinfo : EIATTR_PARAM_CBANK
	.align		4
        /*0040*/ 	.byte	0x04, 0x0a
        /*0042*/ 	.short	(.L_272 - .L_271)
	.align		4
.L_271:
        /*0044*/ 	.word	index@(.nv.constant0._ZN7cutlass13device_kernelIN5flash19enable_sm80_to_sm89INS1_16FlashAttnFwdSm80INS1_25CollectiveMainloopFwdSm80ILi8ELi1ELb0EN4cute5tupleIJNS5_1CILi128EEENS7_ILi64EEENS7_ILi256EEEEEELi256ENS_6half_tEfNS_4arch4Sm80ELb0ELb1ELb0ELb0ELb1ELb0ELb1ELb1EEENS1_21CollectiveEpilogueFwdINS6_IJS8_SA_S9_EEENS6_IJNS7_ILi1EEESI_SI_EEESC_SE_Li256ELb0ELb1ELb1ELb0EEENS1_19SingleTileSchedulerILb0ELb1ELb1ELi128EEEEEEEEEvNT_6ParamsE)
        /*0048*/ 	.short	0x0210
        /*004a*/ 	.short	0x0418


	//----- nvinfo : EIATTR_SW_WAR
	.align		4
.L_272:
        /*004c*/ 	.byte	0x04, 0x36
        /*004e*/ 	.short	(.L_274 - .L_273)
.L_273:
        /*0050*/ 	.word	0x00000008
.L_274:


//--------------------- .nv.info._ZN7cutlass13device_kernelIN5flash19enable_sm80_to_sm89INS1_16FlashAttnFwdSm80INS1_25CollectiveMainloopFwdSm80ILi8ELi1ELb0EN4cute5tupleIJNS5_1CILi128EEENS7_ILi64EEENS7_ILi256EEEEEELi256ENS_6half_tEfNS_4arch4Sm80ELb0ELb1ELb0ELb1ELb1ELb0ELb1ELb1EEENS1_21CollectiveEpilogueFwdINS6_IJS8_SA_S9_EEENS6_IJNS7_ILi1EEESI_SI_EEESC_SE_Li256ELb1ELb1ELb1ELb0EEENS1_36VarlenDynamicPersistentTileSchedulerILi128ELi64ELi256ELi256ELb1ELb1ELb0ELb1ELb0ELb1EEEEEEEEEvNT_6ParamsE --------------------------
	.section	.nv.info._ZN7cutlass13device_kernelIN5flash19enable_sm80_to_sm89INS1_16FlashAttnFwdSm80INS1_25CollectiveMainloopFwdSm80ILi8ELi1ELb0EN4cute5tupleIJNS5_1CILi128EEENS7_ILi64EEENS7_ILi256EEEEEELi256ENS_6half_tEfNS_4arch4Sm80ELb0ELb1ELb0ELb1ELb1ELb0ELb1ELb1EEENS1_21CollectiveEpilogueFwdINS6_IJS8_SA_S9_EEENS6_IJNS7_ILi1EEESI_SI_EEESC_SE_Li256ELb1ELb1ELb1ELb0EEENS1_36VarlenDynamicPersistentTileSchedulerILi128ELi64ELi256ELi256ELb1ELb1ELb0ELb1ELb0ELb1EEEEEEEEEvNT_6ParamsE,"",@"SHT_CUDA_INFO"
	.sectionflags	@""
	.align	4


	//----- nvinfo : EIATTR_CUDA_API_VERSION
	.align		4
        /*0000*/ 	.byte	0x04, 0x37
        /*0002*/ 	.short	(.L_276 - .L_275)
.L_275:
        /*0004*/ 	.word	0x00000082


	//----- nvinfo : EIATTR_KPARAM_INFO
	.align		4
.L_276:
        /*0008*/ 	.byte	0x04, 0x17
        /*000a*/ 	.short	(.L_278 - .L_277)
.L_277:
        /*000c*/ 	.word	0x00000000
        /*0010*/ 	.short	0x0000
        /*0012*/ 	.short	0x0000
        /*0014*/ 	.byte	0x00, 0xf0, 0xe1, 0x10


	//----- nvinfo : EIATTR_SPARSE_MMA_MASK
	.align		4
.L_278:
        /*0018*/ 	.byte	0x03, 0x50
        /*001a*/ 	.short	0x0000


	//----- nvinfo : EIATTR_MAXREG_COUNT
	.align		4
        /*001c*/ 	.byte	0x03, 0x1b
        /*001e*/ 	.short	0x00ff


	//----- nvinfo : EIATTR_MERCURY_ISA_VERSION
	.align		4
        /*0020*/ 	.byte	0x03, 0x5f
        /*0022*/ 	.short	0x0101


	//----- nvinfo : EIATTR_EXIT_INSTR_OFFSETS
	.align		4
        /*0024*/ 	.byte	0x04, 0x1c
        /*0026*/ 	.short	(.L_280 - .L_279)


	//   ....[0]....
.L_279:
        /*0028*/ 	.word	0x00000010


	//----- nvinfo : EIATTR_MAX_THREADS
	.align		4
.L_280:
        /*002c*/ 	.byte	0x04, 0x05
        /*002e*/ 	.short	(.L_282 - .L_281)
.L_281:
        /*0030*/ 	.word	0x00000100
        /*0034*/ 	.word	0x00000001
        /*0038*/ 	.word	0x00000001


	//----- nvinfo : EIATTR_CBANK_PARAM_SIZE
	.align		4
.L_282:
        /*003c*/ 	.byte	0x03, 0x19
        /*003e*/ 	.short	0x0438


	//----- nvinfo : EIATTR_PARAM_CBANK
	.align		4
        /*0040*/ 	.byte	0x04, 0x0a
        /*0042*/ 	.short	(.L_284 - .L_283)
	.align		4
.L_283:
        /*0044*/ 	.word	index@(.nv.constant0._ZN7cutlass13device_kernelIN5flash19enable_sm80_to_sm89INS1_16FlashAttnFwdSm80INS1_25CollectiveMainloopFwdSm80ILi8ELi1ELb0EN4cute5tupleIJNS5_1CILi128EEENS7_ILi64EEENS7_ILi256EEEEEELi256ENS_6half_tEfNS_4arch4Sm80ELb0ELb1ELb0ELb1ELb1ELb0ELb1ELb1EEENS1_21CollectiveEpilogueFwdINS6_IJS8_SA_S9_EEENS6_IJNS7_ILi1EEESI_SI_EEESC_SE_Li256ELb1ELb1ELb1ELb0EEENS1_36VarlenDynamicPersistentTileSchedulerILi128ELi64ELi256ELi256ELb1ELb1ELb0ELb1ELb0ELb1EEEEEEEEEvNT_6ParamsE)
        /*0048*/ 	.short	0x0210
        /*004a*/ 	.short	0x0438


	//----- nvinfo : EIATTR_SW_WAR
	.align		4
.L_284:
        /*004c*/ 	.byte	0x04, 0x36
        /*004e*/ 	.short	(.L_286 - .L_285)
.L_285:
        /*0050*/ 	.word	0x00000008
.L_286:


//--------------------- .nv.info._ZN7cutlass13device_kernelIN5flash19enable_sm80_to_sm89INS1_16FlashAttnFwdSm80INS1_25CollectiveMainloopFwdSm80ILi8ELi1ELb0EN4cute5tupleIJNS5_1CILi128EEENS7_ILi48EEENS7_ILi256EEEEEELi256ENS_6half_tEfNS_4arch4Sm80ELb0ELb1ELb0ELb1ELb1ELb1ELb1ELb1EEENS1_21CollectiveEpilogueFwdINS6_IJS8_SA_S9_EEENS6_IJNS7_ILi1EEESI_SI_EEESC_SE_Li256ELb1ELb1ELb1ELb0EEENS1_36VarlenDynamicPersistentTileSchedulerILi128ELi48ELi256ELi256ELb1ELb1ELb0ELb1ELb0ELb1EEEEEEEEEvNT_6ParamsE --------------------------
	.section	.nv.info._ZN7cutlass13device_kernelIN5flash19enable_sm80_to_sm89INS1_16FlashAttnFwdSm80INS1_25CollectiveMainloopFwdSm80ILi8ELi1ELb0EN4cute5tupleIJNS5_1CILi128EEENS7_ILi48EEENS7_ILi256EEEEEELi256ENS_6half_tEfNS_4arch4Sm80ELb0ELb1ELb0ELb1ELb1ELb1ELb1ELb1EEENS1_21CollectiveEpilogueFwdINS6_IJS8_SA_S9_EEENS6_IJNS7_ILi1EEESI_SI_EEESC_SE_Li256ELb1ELb1ELb1ELb0EEENS1_36VarlenDynamicPersistentTileSchedulerILi128ELi48ELi256ELi256ELb1ELb1ELb0ELb1ELb0ELb1EEEEEEEEEvNT_6ParamsE,"",@"SHT_CUDA_INFO"
	.sectionflags	@""
	.align	4


	//----- nvinfo : EIATTR_CUDA_API_VERSION
	.align		4
        /*0000*/ 	.byte	0x04, 0x37
        /*0002*/ 	.short	(.L_288 - .L_287)
.L_287:
        /*0004*/ 	.word	0x00000082


	//----- nvinfo : EIATTR_KPARAM_INFO
	.align		4
.L_288:
        /*0008*/ 	.byte	0x04, 0x17
        /*000a*/ 	.short	(.L_290 - .L_289)
.L_289:
        /*000c*/ 	.word	0x00000000
        /*0010*/ 	.short	0x0000
        /*0012*/ 	.short	0x0000
        /*0014*/ 	.byte	0x00, 0xf0, 0xe1, 0x10


	//----- nvinfo : EIATTR_SPARSE_MMA_MASK
	.align		4
.L_290:
        /*0018*/ 	.byte	0x03, 0x50
        /*001a*/ 	.short	0x0000


	//----- nvinfo : EIATTR_MAXREG_COUNT
	.align		4
        /*001c*/ 	.byte	0x03, 0x1b
        /*001e*/ 	.short	0x00ff


	//----- nvinfo : EIATTR_MERCURY_ISA_VERSION
	.align		4
        /*0020*/ 	.byte	0x03, 0x5f
        /*0022*/ 	.short	0x0101


	//----- nvinfo : EIATTR_EXIT_INSTR_OFFSETS
	.align		4
        /*0024*/ 	.byte	0x04, 0x1c
        /*0026*/ 	.short	(.L_292 - .L_291)


	//   ....[0]....
.L_291:
        /*0028*/ 	.word	0x00000010


	//----- nvinfo : EIATTR_MAX_THREADS
	.align		4
.L_292:
        /*002c*/ 	.byte	0x04, 0x05
        /*002e*/ 	.short	(.L_294 - .L_293)
.L_293:
        /*0030*/ 	.word	0x00000100
        /*0034*/ 	.word	0x00000001
        /*0038*/ 	.word	0x00000001


	//----- nvinfo : EIATTR_CBANK_PARAM_SIZE
	.align		4
.L_294:
        /*003c*/ 	.byte	0x03, 0x19
        /*003e*/ 	.short	0x0438


	//----- nvinfo : EIATTR_PARAM_CBANK
	.align		4
        /*0040*/ 	.byte	0x04, 0x0a
        /*0042*/ 	.short	(.L_296 - .L_295)
	.align		4
.L_295:
        /*0044*/ 	.word	index@(.nv.constant0._ZN7cutlass13device_kernelIN5flash19enable_sm80_to_sm89INS1_16FlashAttnFwdSm80INS1_25CollectiveMainloopFwdSm80ILi8ELi1ELb0EN4cute5tupleIJNS5_1CILi128EEENS7_ILi48EEENS7_ILi256EEEEEELi256ENS_6half_tEfNS_4arch4Sm80ELb0ELb1ELb0ELb1ELb1ELb1ELb1ELb1EEENS1_21CollectiveEpilogueFwdINS6_IJS8_SA_S9_EEENS6_IJNS7_ILi1EEESI_SI_EEESC_SE_Li256ELb1ELb1ELb1ELb0EEENS1_36VarlenDynamicPersistentTileSchedulerILi128ELi48ELi256ELi256ELb1ELb1ELb0ELb1ELb0ELb1EEEEEEEEEvNT_6ParamsE)
        /*0048*/ 	.short	0x0210
        /*004a*/ 	.short	0x0438


	//----- nvinfo : EIATTR_SW_WAR
	.align		4
.L_296:
        /*004c*/ 	.byte	0x04, 0x36
        /*004e*/ 	.short	(.L_298 - .L_297)
.L_297:
        /*0050*/ 	.word	0x00000008
.L_298:


//--------------------- .nv.info._ZN7cutlass13device_kernelIN5flash19enable_sm80_to_sm89INS1_16FlashAttnFwdSm80INS1_25CollectiveMainloopFwdSm80ILi8ELi1ELb0EN4cute5tupleIJNS5_1CILi128EEENS7_ILi96EEENS7_ILi256EEEEEELi256ENS_6half_tEfNS_4arch4Sm80ELb1ELb0ELb0ELb0ELb1ELb0ELb1ELb1EEENS1_21CollectiveEpilogueFwdINS6_IJS8_SA_S9_EEENS6_IJNS7_ILi1EEESI_SI_EEESC_SE_Li256ELb0ELb1ELb1ELb0EEENS1_30DynamicPersistentTileSchedulerILi256ELi256ELb1ELb1ELb0EEEEEEEEEvNT_6ParamsE --------------------------
	.section	.nv.info._ZN7cutlass13device_kernelIN5flash19enable_sm80_to_sm89INS1_16FlashAttnFwdSm80INS1_25CollectiveMainloopFwdSm80ILi8ELi1ELb0EN4cute5tupleIJNS5_1CILi128EEENS7_ILi96EEENS7_ILi256EEEEEELi256ENS_6half_tEfNS_4arch4Sm80ELb1ELb0ELb0ELb0ELb1ELb0ELb1ELb1EEENS1_21CollectiveEpilogueFwdINS6_IJS8_SA_S9_EEENS6_IJNS7_ILi1EEESI_SI_EEESC_SE_Li256ELb0ELb1ELb1ELb0EEENS1_30DynamicPersistentTileSchedulerILi256ELi256ELb1ELb1ELb0EEEEEEEEEvNT_6ParamsE,"",@"SHT_CUDA_INFO"
	.sectionflags	@""
	.align	4


	//----- nvinfo : EIATTR_CUDA_API_VERSION
	.align		4
        /*0000*/ 	.byte	0x04, 0x37
        /*0002*/ 	.short	(.L_300 - .L_299)
.L_299:
        /*0004*/ 	.word	0x00000082


	//----- nvinfo : EIATTR_KPARAM_INFO
	.align		4
.L_300:
        /*0008*/ 	.byte	0x04, 0x17
        /*000a*/ 	.short	(.L_302 - .L_301)
.L_301:
        /*000c*/ 	.word	0x00000000
        /*0010*/ 	.short	0x0000
        /*0012*/ 	.short	0x0000
        /*0014*/ 	.byte	0x00, 0xf0, 0xa1, 0x10


	//----- nvinfo : EIATTR_SPARSE_MMA_MASK
	.align		4
.L_302:
        /*0018*/ 	.byte	0x03, 0x50
        /*001a*/ 	.short	0x0000


	//----- nvinfo : EIATTR_MAXREG_COUNT
	.align		4
        /*001c*/ 	.byte	0x03, 0x1b
        /*001e*/ 	.short	0x00ff


	//----- nvinfo : EIATTR_MERCURY_ISA_VERSION
	.align		4
        /*0020*/ 	.byte	0x03, 0x5f
        /*0022*/ 	.short	0x0101


	//----- nvinfo : EIATTR_EXIT_INSTR_OFFSETS
	.align		4
        /*0024*/ 	.byte	0x04, 0x1c
        /*0026*/ 	.short	(.L_304 - .L_303)


	//   ....[0]....
.L_303:
        /*0028*/ 	.word	0x00000010


	//----- nvinfo : EIATTR_MAX_THREADS
	.align		4
.L_304:
        /*002c*/ 	.byte	0x04, 0x05
        /*002e*/ 	.short	(.L_306 - .L_305)
.L_305:
        /*0030*/ 	.word	0x00000100
        /*0034*/ 	.word	0x00000001
        /*0038*/ 	.word	0x00000001


	//----- nvinfo : EIATTR_CBANK_PARAM_SIZE
	.align		4
.L_306:
        /*003c*/ 	.byte	0x03, 0x19
        /*003e*/ 	.short	0x0428


	//----- nvinfo : EIATTR_PARAM_CBANK
	.align		4
        /*0040*/ 	.byte	0x04, 0x0a
        /*0042*/ 	.short	(.L_308 - .L_307)
	.align		4
.L_307:
        /*0044*/ 	.word	index@(.nv.constant0._ZN7cutlass13device_kernelIN5flash19enable_sm80_to_sm89INS1_16FlashAttnFwdSm80INS1_25CollectiveMainloopFwdSm80ILi8ELi1ELb0EN4cute5tupleIJNS5_1CILi128EEENS7_ILi96EEENS7_ILi256EEEEEELi256ENS_6half_tEfNS_4arch4Sm80ELb1ELb0ELb0ELb0ELb1ELb0ELb1ELb1EEENS1_21CollectiveEpilogueFwdINS6_IJS8_SA_S9_EEENS6_IJNS7_ILi1EEESI_SI_EEESC_SE_Li256ELb0ELb1ELb1ELb0EEENS1_30DynamicPersistentTileSchedulerILi256ELi256ELb1ELb1ELb0EEEEEEEEEvNT_6ParamsE)
        /*0048*/ 	.short	0x0210
        /*004a*/ 	.short	0x0428


	//----- nvinfo : EIATTR_SW_WAR
	.align		4
.L_308:
        /*004c*/ 	.byte	0x04, 0x36
        /*004e*/ 	.short	(.L_310 - .L_309)
.L_309:
        /*0050*/ 	.word	0x00000008
.L_310:


//--------------------- .nv.info._ZN7cutlass13device_kernelIN5flash19enable_sm80_to_sm89INS1_16FlashAttnFwdSm80INS1_25CollectiveMainloopFwdSm80ILi8ELi1ELb0EN4cute5tupleIJNS5_1CILi128EEENS7_ILi64EEENS7_ILi256EEEEEELi256ENS_6half_tEfNS_4arch4Sm80ELb1ELb0ELb0ELb1ELb1ELb0ELb1ELb1EEENS1_21CollectiveEpilogueFwdINS6_IJS8_SA_S9_EEENS6_IJNS7_ILi1EEESI_SI_EEESC_SE_Li256ELb1ELb1ELb1ELb0EEENS1_36VarlenDynamicPersistentTileSchedulerILi128ELi64ELi256ELi256ELb1ELb1ELb0ELb1ELb1ELb1EEEEEEEEEvNT_6ParamsE --------------------------
	.section	.nv.info._ZN7cutlass13device_kernelIN5flash19enable_sm80_to_sm89INS1_16FlashAttnFwdSm80INS1_25CollectiveMainloopFwdSm80ILi8ELi1ELb0EN4cute5tupleIJNS5_1CILi128EEENS7_ILi64EEENS7_ILi256EEEEEELi256ENS_6half_tEfNS_4arch4Sm80ELb1ELb0ELb0ELb1ELb1ELb0ELb1ELb1EEENS1_21CollectiveEpilogueFwdINS6_IJS8_SA_S9_EEENS6_IJNS7_ILi1EEESI_SI_EEESC_SE_Li256ELb1ELb1ELb1ELb0EEENS1_36VarlenDynamicPersistentTileSchedulerILi128ELi64ELi256ELi256ELb1ELb1ELb0ELb1ELb1ELb1EEEEEEEEEvNT_6ParamsE,"",@"SHT_CUDA_INFO"
	.sectionflags	@""
	.align	4


	//----- nvinfo : EIATTR_CUDA_API_VERSION
	.align		4
        /*0000*/ 	.byte	0x04, 0x37
        /*0002*/ 	.short	(.L_312 - .L_311)
.L_311:
        /*0004*/ 	.word	0x00000082


	//----- nvinfo : EIATTR_KPARAM_INFO
	.align		4
.L_312:
        /*0008*/ 	.byte	0x04, 0x17
        /*000a*/ 	.short	(.L_314 - .L_313)
.L_313:
        /*000c*/ 	.word	0x00000000
        /*0010*/ 	.short	0x0000
        /*0012*/ 	.short	0x0000
        /*0014*/ 	.byte	0x00, 0xf0, 0xe1, 0x10


	//----- nvinfo : EIATTR_SPARSE_MMA_MASK
	.align		4
.L_314:
        /*0018*/ 	.byte	0x03, 0x50
        /*001a*/ 	.short	0x0000


	//----- nvinfo : EIATTR_MAXREG_COUNT
	.align		4
        /*001c*/ 	.byte	0x03, 0x1b
        /*001e*/ 	.short	0x00ff


	//----- nvinfo : EIATTR_MERCURY_ISA_VERSION
	.align		4
        /*0020*/ 	.byte	0x03, 0x5f
        /*0022*/ 	.short	0x0101


	//----- nvinfo : EIATTR_EXIT_INSTR_OFFSETS
	.align		4
        /*0024*/ 	.byte	0x04, 0x1c
        /*0026*/ 	.short	(.L_316 - .L_315)


	//   ....[0]....
.L_315:
        /*0028*/ 	.word	0x00000010


	//----- nvinfo : EIATTR_MAX_THREADS
	.align		4
.L_316:
        /*002c*/ 	.byte	0x04, 0x05
        /*002e*/ 	.short	(.L_318 - .L_317)
.L_317:
        /*0030*/ 	.word	0x00000100
        /*0034*/ 	.word	0x00000001
        /*0038*/ 	.word	0x00000001


	//----- nvinfo : EIATTR_CBANK_PARAM_SIZE
	.align		4
.L_318:
        /*003c*/ 	.byte	0x03, 0x19
        /*003e*/ 	.short	0x0438


	//----- nvinfo : EIATTR_PARAM_CBANK
	.align		4
        /*0040*/ 	.byte	0x04, 0x0a
        /*0042*/ 	.short	(.L_320 - .L_319)
	.align		4
.L_319:
        /*0044*/ 	.word	index@(.nv.constant0._ZN7cutlass13device_kernelIN5flash19enable_sm80_to_sm89INS1_16FlashAttnFwdSm80INS1_25CollectiveMainloopFwdSm80ILi8ELi1ELb0EN4cute5tupleIJNS5_1CILi128EEENS7_ILi64EEENS7_ILi256EEEEEELi256ENS_6half_tEfNS_4arch4Sm80ELb1ELb0ELb0ELb1ELb1ELb0ELb1ELb1EEENS1_21CollectiveEpilogueFwdINS6_IJS8_SA_S9_EEENS6_IJNS7_ILi1EEESI_SI_EEESC_SE_Li256ELb1ELb1ELb1ELb0EEENS1_36VarlenDynamicPersistentTileSchedulerILi128ELi64ELi256ELi256ELb1ELb1ELb0ELb1ELb1ELb1EEEEEEEEEvNT_6ParamsE)
        /*0048*/ 	.short	0x0210
        /*004a*/ 	.short	0x0438


	//----- nvinfo : EIATTR_SW_WAR
	.align		4
.L_320:
        /*004c*/ 	.byte	0x04, 0x36
        /*004e*/ 	.short	(.L_322 - .L_321)
.L_321:
        /*0050*/ 	.word	0x00000008
.L_322:


//--------------------- .nv.info._ZN7cutlass13device_kernelIN5flash19enable_sm80_to_sm89INS1_16FlashAttnFwdSm80INS1_25CollectiveMainloopFwdSm80ILi8ELi1ELb0EN4cute5tupleIJNS5_1CILi128EEENS7_ILi48EEENS7_ILi256EEEEEELi256ENS_6half_tEfNS_4arch4Sm80ELb1ELb0ELb0ELb1ELb1ELb1ELb1ELb1EEENS1_21CollectiveEpilogueFwdINS6_IJS8_SA_S9_EEENS6_IJNS7_ILi1EEESI_SI_EEESC_SE_Li256ELb1ELb1ELb1ELb0EEENS1_36VarlenDynamicPersistentTileSchedulerILi128ELi48ELi256ELi256ELb1ELb1ELb0ELb1ELb1ELb1EEEEEEEEEvNT_6ParamsE --------------------------
	.section	.nv.info._ZN7cutlass13device_kernelIN5flash19enable_sm80_to_sm89INS1_16FlashAttnFwdSm80INS1_25CollectiveMainloopFwdSm80ILi8ELi1ELb0EN4cute5tupleIJNS5_1CILi128EEENS7_ILi48EEENS7_ILi256EEEEEELi256ENS_6half_tEfNS_4arch4Sm80ELb1ELb0ELb0ELb1ELb1ELb1ELb1ELb1EEENS1_21CollectiveEpilogueFwdINS6_IJS8_SA_S9_EEENS6_IJNS7_ILi1EEESI_SI_EEESC_SE_Li256ELb1ELb1ELb1ELb0EEENS1_36VarlenDynamicPersistentTileSchedulerILi128ELi48ELi256ELi256ELb1ELb1ELb0ELb1ELb1ELb1EEEEEEEEEvNT_6ParamsE,"",@"SHT_CUDA_INFO"
	.sectionflags	@""
	.align	4


	//----- nvinfo : EIATTR_CUDA_API_VERSION
	.align		4
        /*0000*/ 	.byte	0x04, 0x37
        /*0002*/ 	.short	(.L_324 - .L_323)
.L_323:
        /*0004*/ 	.word	0x00000082


	//----- nvinfo : EIATTR_KPARAM_INFO
	.align		4
.L_324:
        /*0008*/ 	.byte	0x04, 0x17
        /*000a*/ 	.short	(.L_326 - .L_325)
.L_325:
        /*000c*/ 	.word	0x00000000
        /*0010*/ 	.short	0x0000
        /*0012*/ 	.short	0x0000
        /*0014*/ 	.byte	0x00, 0xf0, 0xe1, 0x10


	//----- nvinfo : EIATTR_SPARSE_MMA_MASK
	.align		4
.L_326:
        /*0018*/ 	.byte	0x03, 0x50
        /*001a*/ 	.short	0x0000


	//----- nvinfo : EIATTR_MAXREG_COUNT
	.align		4
        /*001c*/ 	.byte	0x03, 0x1b
        /*001e*/ 	.short	0x00ff


	//----- nvinfo : EIATTR_MERCURY_ISA_VERSION
	.align		4
        /*0020*/ 	.byte	0x03, 0x5f
        /*0022*/ 	.short	0x0101


	//----- nvinfo : EIATTR_EXIT_INSTR_OFFSETS
	.align		4
        /*0024*/ 	.byte	0x04, 0x1c
        /*0026*/ 	.short	(.L_328 - .L_327)


	//   ....[0]....
.L_327:
        /*0028*/ 	.word	0x00000010


	//----- nvinfo : EIATTR_MAX_THREADS
	.align		4
.L_328:
        /*002c*/ 	.byte	0x04, 0x05
        /*002e*/ 	.short	(.L_330 - .L_329)
.L_329:
        /*0030*/ 	.word	0x00000100
        /*0034*/ 	.word	0x00000001
        /*0038*/ 	.word	0x00000001


	//----- nvinfo : EIATTR_CBANK_PARAM_SIZE
	.align		4
.L_330:
        /*003c*/ 	.byte	0x03, 0x19
        /*003e*/ 	.short	0x0438


	//----- nvinfo : EIATTR_PARAM_CBANK
	.align		4
        /*0040*/ 	.byte	0x04, 0x0a
        /*0042*/ 	.short	(.L_332 - .L_331)
	.align		4
.L_331:
        /*0044*/ 	.word	index@(.nv.constant0._ZN7cutlass13device_kernelIN5flash19enable_sm80_to_sm89INS1_16FlashAttnFwdSm80INS1_25CollectiveMainloopFwdSm80ILi8ELi1ELb0EN4cute5tupleIJNS5_1CILi128EEENS7_ILi48EEENS7_ILi256EEEEEELi256ENS_6half_tEfNS_4arch4Sm80ELb1ELb0ELb0ELb1ELb1ELb1ELb1ELb1EEENS1_21CollectiveEpilogueFwdINS6_IJS8_SA_S9_EEENS6_IJNS7_ILi1EEESI_SI_EEESC_SE_Li256ELb1ELb1ELb1ELb0EEENS1_36VarlenDynamicPersistentTileSchedulerILi128ELi48ELi256ELi256ELb1ELb1ELb0ELb1ELb1ELb1EEEEEEEEEvNT_6ParamsE)
        /*0048*/ 	.short	0x0210
        /*004a*/ 	.short	0x0438


	//----- nvinfo : EIATTR_SW_WAR
	.align		4
.L_332:
        /*004c*/ 	.byte	0x04, 0x36
        /*004e*/ 	.short	(.L_334 - .L_333)
.L_333:
        /*0050*/ 	.word	0x00000008
.L_334:


//--------------------- .nv.callgraph             --------------------------
	.section	.nv.callgraph,"",@"SHT_CUDA_CALLGRAPH"
	.align	4
	.sectionentsize	8
	.align		4
        /*0000*/ 	.word	0x00000000
	.align		4
        /*0004*/ 	.word	0xffffffff
	.align		4
        /*0008*/ 	.word	0x00000000
	.align		4
        /*000c*/ 	.word	0xfffffffe
	.align		4
        /*0010*/ 	.word	0x00000000
	.align		4
        /*0014*/ 	.word	0xfffffffd
	.align		4
        /*0018*/ 	.word	0x00000000
	.align		4
        /*001c*/ 	.word	0xfffffffc


//--------------------- .nv.constant4             --------------------------
	.section	.nv.constant4,"a",@progbits
	.align	8
	.align		8
.nv.constant4:
        /*0000*/ 	.dword	_ZN78_INTERNAL_7e3e92b3_42_flash_fwd_hdim256_fp16_paged_split_sm80_cu_cf07d2ef_37524cuda3std3__45__cpo5beginE
	.align		8
        /*0008*/ 	.dword	_ZN78_INTERNAL_7e3e92b3_42_flash_fwd_hdim256_fp16_paged_split_sm80_cu_cf07d2ef_37524cuda3std3__45__cpo3endE
	.align		8
        /*0010*/ 	.dword	_ZN78_INTERNAL_7e3e92b3_42_flash_fwd_hdim256_fp16_paged_split_sm80_cu_cf07d2ef_37524cuda3std3__45__cpo6cbeginE
	.align		8
        /*0018*/ 	.dword	_ZN78_INTERNAL_7e3e92b3_42_flash_fwd_hdim256_fp16_paged_split_sm80_cu_cf07d2ef_37524cuda3std3__45__cpo4cendE
	.align		8
        /*0020*/ 	.dword	_ZN78_INTERNAL_7e3e92b3_42_flash_fwd_hdim256_fp16_paged_split_sm80_cu_cf07d2ef_37524cuda3std3__480_GLOBAL__N__7e3e92b3_42_flash_fwd_hdim256_fp16_paged_split_sm80_cu_cf07d2ef_37526ignoreE
	.align		8
        /*0028*/ 	.dword	_ZN78_INTERNAL_7e3e92b3_42_flash_fwd_hdim256_fp16_paged_split_sm80_cu_cf07d2ef_37524cuda3std3__419piecewise_constructE
	.align		8
        /*0030*/ 	.dword	_ZN78_INTERNAL_7e3e92b3_42_flash_fwd_hdim256_fp16_paged_split_sm80_cu_cf07d2ef_37524cuda3std3__48in_placeE
	.align		8
        /*0038*/ 	.dword	_ZN78_INTERNAL_7e3e92b3_42_flash_fwd_hdim256_fp16_paged_split_sm80_cu_cf07d2ef_37524cuda3std6ranges3__45__cpo4swapE
	.align		8
        /*0040*/ 	.dword	_ZN78_INTERNAL_7e3e92b3_42_flash_fwd_hdim256_fp16_paged_split_sm80_cu_cf07d2ef_37524cuda3std6ranges3__45__cpo9iter_moveE
	.align		8
        /*0048*/ 	.dword	_ZN78_INTERNAL_7e3e92b3_42_flash_fwd_hdim256_fp16_paged_split_sm80_cu_cf07d2ef_37524cute7productE
	.align		8
        /*0050*/ 	.dword	_ZN78_INTERNAL_7e3e92b3_42_flash_fwd_hdim256_fp16_paged_split_sm80_cu_cf07d2ef_37524cute1_E


//--------------------- .text._ZN7cutlass13device_kernelIN5flash19enable_sm80_to_sm89INS1_16FlashAttnFwdSm80INS1_25CollectiveMainloopFwdSm80ILi8ELi1ELb1EN4cute5tupleIJNS5_1CILi128EEENS7_ILi64EEENS7_ILi256EEEEEELi256ENS_6half_tEfNS_4arch4Sm80ELb0ELb0ELb0ELb0ELb1ELb0ELb1ELb1EEENS1_21CollectiveEpilogueFwdINS6_IJS8_SA_S9_EEENS6_IJNS7_ILi1EEESI_SI_EEESC_SE_Li256ELb0ELb1ELb1ELb0EEENS1_19SingleTileSchedulerILb0ELb1ELb1ELi128EEEEEEEEEvNT_6ParamsE --------------------------
	.section	.text._ZN7cutlass13device_kernelIN5flash19enable_sm80_to_sm89INS1_16FlashAttnFwdSm80INS1_25CollectiveMainloopFwdSm80ILi8ELi1ELb1EN4cute5tupleIJNS5_1CILi128EEENS7_ILi64EEENS7_ILi256EEEEEELi256ENS_6half_tEfNS_4arch4Sm80ELb0ELb0ELb0ELb0ELb1ELb0ELb1ELb1EEENS1_21CollectiveEpilogueFwdINS6_IJS8_SA_S9_EEENS6_IJNS7_ILi1EEESI_SI_EEESC_SE_Li256ELb0ELb1ELb1ELb0EEENS1_19SingleTileSchedulerILb0ELb1ELb1ELi128EEEEEEEEEvNT_6ParamsE,"ax",@progbits
	.align	128
.text._ZN7cutlass13device_kernelIN5flash19enable_sm80_to_sm89INS1_16FlashAttnFwdSm80INS1_25CollectiveMainloopFwdSm80ILi8ELi1ELb1EN4cute5tupleIJNS5_1CILi128EEENS7_ILi64EEENS7_ILi256EEEEEELi256ENS_6half_tEfNS_4arch4Sm80ELb0ELb0ELb0ELb0ELb1ELb0ELb1ELb1EEENS1_21CollectiveEpilogueFwdINS6_IJS8_SA_S9_EEENS6_IJNS7_ILi1EEESI_SI_EEESC_SE_Li256ELb0ELb1ELb1ELb0EEENS1_19SingleTileSchedulerILb0ELb1ELb1ELi128EEEEEEEEEvNT_6ParamsE:
        .type           _ZN7cutlass13device_kernelIN5flash19enable_sm80_to_sm89INS1_16FlashAttnFwdSm80INS1_25CollectiveMainloopFwdSm80ILi8ELi1ELb1EN4cute5tupleIJNS5_1CILi128EEENS7_ILi64EEENS7_ILi256EEEEEELi256ENS_6half_tEfNS_4arch4Sm80ELb0ELb0ELb0ELb0ELb1ELb0ELb1ELb1EEENS1_21CollectiveEpilogueFwdINS6_IJS8_SA_S9_EEENS6_IJNS7_ILi1EEESI_SI_EEESC_SE_Li256ELb0ELb1ELb1ELb0EEENS1_19SingleTileSchedulerILb0ELb1ELb1ELi128EEEEEEEEEvNT_6ParamsE,@function
        .size           _ZN7cutlass13device_kernelIN5flash19enable_sm80_to_sm89INS1_16FlashAttnFwdSm80INS1_25CollectiveMainloopFwdSm80ILi8ELi1ELb1EN4cute5tupleIJNS5_1CILi128EEENS7_ILi64EEENS7_ILi256EEEEEELi256ENS_6half_tEfNS_4arch4Sm80ELb0ELb0ELb0ELb0ELb1ELb0ELb1ELb1EEENS1_21CollectiveEpilogueFwdINS6_IJS8_SA_S9_EEENS6_IJNS7_ILi1EEESI_SI_EEESC_SE_Li256ELb0ELb1ELb1ELb0EEENS1_19SingleTileSchedulerILb0ELb1ELb1ELi128EEEEEEEEEvNT_6ParamsE,(.L_x_18 - _ZN7cutlass13device_kernelIN5flash19enable_sm80_to_sm89INS1_16FlashAttnFwdSm80INS1_25CollectiveMainloopFwdSm80ILi8ELi1ELb1EN4cute5tupleIJNS5_1CILi128EEENS7_ILi64EEENS7_ILi256EEEEEELi256ENS_6half_tEfNS_4arch4Sm80ELb0ELb0ELb0ELb0ELb1ELb0ELb1ELb1EEENS1_21CollectiveEpilogueFwdINS6_IJS8_SA_S9_EEENS6_IJNS7_ILi1EEESI_SI_EEESC_SE_Li256ELb0ELb1ELb1ELb0EEENS1_19SingleTileSchedulerILb0ELb1ELb1ELi128EEEEEEEEEvNT_6ParamsE)
        .other          _ZN7cutlass13device_kernelIN5flash19enable_sm80_to_sm89INS1_16FlashAttnFwdSm80INS1_25CollectiveMainloopFwdSm80ILi8ELi1ELb1EN4cute5tupleIJNS5_1CILi128EEENS7_ILi64EEENS7_ILi256EEEEEELi256ENS_6half_tEfNS_4arch4Sm80ELb0ELb0ELb0ELb0ELb1ELb0ELb1ELb1EEENS1_21CollectiveEpilogueFwdINS6_IJS8_SA_S9_EEENS6_IJNS7_ILi1EEESI_SI_EEESC_SE_Li256ELb0ELb1ELb1ELb0EEENS1_19SingleTileSchedulerILb0ELb1ELb1ELi128EEEEEEEEEvNT_6ParamsE,@"STO_CUDA_ENTRY STV_DEFAULT"
_ZN7cutlass13device_kernelIN5flash19enable_sm80_to_sm89INS1_16FlashAttnFwdSm80INS1_25CollectiveMainloopFwdSm80ILi8ELi1ELb1EN4cute5tupleIJNS5_1CILi128EEENS7_ILi64EEENS7_ILi256EEEEEELi256ENS_6half_tEfNS_4arch4Sm80ELb0ELb0ELb0ELb0ELb1ELb0ELb1ELb1EEENS1_21CollectiveEpilogueFwdINS6_IJS8_SA_S9_EEENS6_IJNS7_ILi1EEESI_SI_EEESC_SE_Li256ELb0ELb1ELb1ELb0EEENS1_19SingleTileSchedulerILb0ELb1ELb1ELi128EEEEEEEEEvNT_6ParamsE:
[----:B------:R-:W-:Y:S01]  /*0000*/  LDC R1, c[0x0][0x28] ;  /* 0x00000a00ff017b82 */ /* 0x000fe20000000800 */
[----:B------:R-:W-:Y:S05]  /*0010*/  EXIT ;  /* 0x000000000000794d */ /* 0x000fea0003800000 */
.L_x_0:
[----:B------:R-:W-:-:S00]  /*0020*/  BRA `(.L_x_0) ;  /* 0xfffffffc00fc7947 */ /* 0x000fc0000383ffff */
[----:B------:R-:W-:-:S00]  /*0030*/  NOP ;  /* 0x0000000000007918 */ /* 0x000fc00000000000 */
        /* <DEDUP_REMOVED lines=12> */
.L_x_18:


//--------------------- .text._ZN7cutlass13device_kernelIN5flash19enable_sm80_to_sm89INS1_16FlashAttnFwdSm80INS1_25CollectiveMainloopFwdSm80ILi8ELi1ELb1EN4cute5tupleIJNS5_1CILi128EEENS7_ILi48EEENS7_ILi256EEEEEELi256ENS_6half_tEfNS_4arch4Sm80ELb0ELb0ELb0ELb1ELb1ELb0ELb1ELb1EEENS1_21CollectiveEpilogueFwdINS6_IJS8_SA_S9_EEENS6_IJNS7_ILi1EEESI_SI_EEESC_SE_Li256ELb1ELb1ELb1ELb0EEENS1_36VarlenDynamicPersistentTileSchedulerILi128ELi48ELi256ELi256ELb1ELb1ELb0ELb0ELb1ELb1EEEEEEEEEvNT_6ParamsE --------------------------
	.section	.text._ZN7cutlass13device_kernelIN5flash19enable_sm80_to_sm89INS1_16FlashAttnFwdSm80INS1_25CollectiveMainloopFwdSm80ILi8ELi1ELb1EN4cute5tupleIJNS5_1CILi128EEENS7_ILi48EEENS7_ILi256EEEEEELi256ENS_6half_tEfNS_4arch4Sm80ELb0ELb0ELb0ELb1ELb1ELb0ELb1ELb1EEENS1_21CollectiveEpilogueFwdINS6_IJS8_SA_S9_EEENS6_IJNS7_ILi1EEESI_SI_EEESC_SE_Li256ELb1ELb1ELb1ELb0EEENS1_36VarlenDynamicPersistentTileSchedulerILi128ELi48ELi256ELi256ELb1ELb1ELb0ELb0ELb1ELb1EEEEEEEEEvNT_6ParamsE,"ax",@progbits
	.align	128
.text._ZN7cutlass13device_kernelIN5flash19enable_sm80_to_sm89INS1_16FlashAttnFwdSm80INS1_25CollectiveMainloopFwdSm80ILi8ELi1ELb1EN4cute5tupleIJNS5_1CILi128EEENS7_ILi48EEENS7_ILi256EEEEEELi256ENS_6half_tEfNS_4arch4Sm80ELb0ELb0ELb0ELb1ELb1ELb0ELb1ELb1EEENS1_21CollectiveEpilogueFwdINS6_IJS8_SA_S9_EEENS6_IJNS7_ILi1EEESI_SI_EEESC_SE_Li256ELb1ELb1ELb1ELb0EEENS1_36VarlenDynamicPersistentTileSchedulerILi128ELi48ELi256ELi256ELb1ELb1ELb0ELb0ELb1ELb1EEEEEEEEEvNT_6ParamsE:
        .type           _ZN7cutlass13device_kernelIN5flash19enable_sm80_to_sm89INS1_16FlashAttnFwdSm80INS1_25CollectiveMainloopFwdSm80ILi8ELi1ELb1EN4cute5tupleIJNS5_1CILi128EEENS7_ILi48EEENS7_ILi256EEEEEELi256ENS_6half_tEfNS_4arch4Sm80ELb0ELb0ELb0ELb1ELb1ELb0ELb1ELb1EEENS1_21CollectiveEpilogueFwdINS6_IJS8_SA_S9_EEENS6_IJNS7_ILi1EEESI_SI_EEESC_SE_Li256ELb1ELb1ELb1ELb0EEENS1_36VarlenDynamicPersistentTileSchedulerILi128ELi48ELi256ELi256ELb1ELb1ELb0ELb0ELb1ELb1EEEEEEEEEvNT_6ParamsE,@function
        .size           _ZN7cutlass13device_kernelIN5flash19enable_sm80_to_sm89INS1_16FlashAttnFwdSm80INS1_25CollectiveMainloopFwdSm80ILi8ELi1ELb1EN4cute5tupleIJNS5_1CILi128EEENS7_ILi48EEENS7_ILi256EEEEEELi256ENS_6half_tEfNS_4arch4Sm80ELb0ELb0ELb0ELb1ELb1ELb0ELb1ELb1EEENS1_21CollectiveEpilogueFwdINS6_IJS8_SA_S9_EEENS6_IJNS7_ILi1EEESI_SI_EEESC_SE_Li256ELb1ELb1ELb1ELb0EEENS1_36VarlenDynamicPersistentTileSchedulerILi128ELi48ELi256ELi256ELb1ELb1ELb0ELb0ELb1ELb1EEEEEEEEEvNT_6ParamsE,(.L_x_19 - _ZN7cutlass13device_kernelIN5flash19enable_sm80_to_sm89INS1_16FlashAttnFwdSm80INS1_25CollectiveMainloopFwdSm80ILi8ELi1ELb1EN4cute5tupleIJNS5_1CILi128EEENS7_ILi48EEENS7_ILi256EEEEEELi256ENS_6half_tEfNS_4arch4Sm80ELb0ELb0ELb0ELb1ELb1ELb0ELb1ELb1EEENS1_21CollectiveEpilogueFwdINS6_IJS8_SA_S9_EEENS6_IJNS7_ILi1EEESI_SI_EEESC_SE_Li256ELb1ELb1ELb1ELb0EEENS1_36VarlenDynamicPersistentTileSchedulerILi128ELi48ELi256ELi256ELb1ELb1ELb0ELb0ELb1ELb1EEEEEEEEEvNT_6ParamsE)
        .other          _ZN7cutlass13device_kernelIN5flash19enable_sm80_to_sm89INS1_16FlashAttnFwdSm80INS1_25CollectiveMainloopFwdSm80ILi8ELi1ELb1EN4cute5tupleIJNS5_1CILi128EEENS7_ILi48EEENS7_ILi256EEEEEELi256ENS_6half_tEfNS_4arch4Sm80ELb0ELb0ELb0ELb1ELb1ELb0ELb1ELb1EEENS1_21CollectiveEpilogueFwdINS6_IJS8_SA_S9_EEENS6_IJNS7_ILi1EEESI_SI_EEESC_SE_Li256ELb1ELb1ELb1ELb0EEENS1_36VarlenDynamicPersistentTileSchedulerILi128ELi48ELi256ELi256ELb1ELb1ELb0ELb0ELb1ELb1EEEEEEEEEvNT_6ParamsE,@"STO_CUDA_ENTRY STV_DEFAULT"
_ZN7cutlass13device_kernelIN5flash19enable_sm80_to_sm89INS1_16FlashAttnFwdSm80INS1_25CollectiveMainloopFwdSm80ILi8ELi1ELb1EN4cute5tupleIJNS5_1CILi128EEENS7_ILi48EEENS7_ILi256EEEEEELi256ENS_6half_tEfNS_4arch4Sm80ELb0ELb0ELb0ELb1ELb1ELb0ELb1ELb1EEENS1_21CollectiveEpilogueFwdINS6_IJS8_SA_S9_EEENS6_IJNS7_ILi1EEESI_SI_EEESC_SE_Li256ELb1ELb1ELb1ELb0EEENS1_36VarlenDynamicPersistentTileSchedulerILi128ELi48ELi256ELi256ELb1ELb1ELb0ELb0ELb1ELb1EEEEEEEEEvNT_6ParamsE:
[----:B------:R-:W-:Y:S01]  /*0000*/  LDC R1, c[0x0][0x28] ;  /* 0x00000a00ff017b82 */ /* 0x000fe20000000800 */
[----:B------:R-:W-:Y:S05]  /*0010*/  EXIT ;  /* 0x000000000000794d */ /* 0x000fea0003800000 */
.L_x_1:
        /* <DEDUP_REMOVED lines=14> */
.L_x_19:


//--------------------- .text._ZN7cutlass13device_kernelIN5flash19enable_sm80_to_sm89INS1_16FlashAttnFwdSm80INS1_25CollectiveMainloopFwdSm80ILi8ELi1ELb0EN4cute5tupleIJNS5_1CILi128EEENS7_ILi32EEENS7_ILi256EEEEEELi256ENS_6half_tEfNS_4arch4Sm80ELb0ELb0ELb0ELb1ELb1ELb1ELb1ELb1EEENS1_21CollectiveEpilogueFwdINS6_IJS8_SA_S9_EEENS6_IJNS7_ILi1EEESI_SI_EEESC_SE_Li256ELb1ELb1ELb1ELb0EEENS1_36VarlenDynamicPersistentTileSchedulerILi128ELi32ELi256ELi256ELb1ELb1ELb0ELb0ELb1ELb1EEEEEEEEEvNT_6ParamsE --------------------------
	.section	.text._ZN7cutlass13device_kernelIN5flash19enable_sm80_to_sm89INS1_16FlashAttnFwdSm80INS1_25CollectiveMainloopFwdSm80ILi8ELi1ELb0EN4cute5tupleIJNS5_1CILi128EEENS7_ILi32EEENS7_ILi256EEEEEELi256ENS_6half_tEfNS_4arch4Sm80ELb0ELb0ELb0ELb1ELb1ELb1ELb1ELb1EEENS1_21CollectiveEpilogueFwdINS6_IJS8_SA_S9_EEENS6_IJNS7_ILi1EEESI_SI_EEESC_SE_Li256ELb1ELb1ELb1ELb0EEENS1_36VarlenDynamicPersistentTileSchedulerILi128ELi32ELi256ELi256ELb1ELb1ELb0ELb0ELb1ELb1EEEEEEEEEvNT_6ParamsE,"ax",@progbits
	.align	128
.text._ZN7cutlass13device_kernelIN5flash19enable_sm80_to_sm89INS1_16FlashAttnFwdSm80INS1_25CollectiveMainloopFwdSm80ILi8ELi1ELb0EN4cute5tupleIJNS5_1CILi128EEENS7_ILi32EEENS7_ILi256EEEEEELi256ENS_6half_tEfNS_4arch4Sm80ELb0ELb0ELb0ELb1ELb1ELb1ELb1ELb1EEENS1_21CollectiveEpilogueFwdINS6_IJS8_SA_S9_EEENS6_IJNS7_ILi1EEESI_SI_EEESC_SE_Li256ELb1ELb1ELb1ELb0EEENS1_36VarlenDynamicPersistentTileSchedulerILi128ELi32ELi256ELi256ELb1ELb1ELb0ELb0ELb1ELb1EEEEEEEEEvNT_6ParamsE:
        .type           _ZN7cutlass13device_kernelIN5flash19enable_sm80_to_sm89INS1_16FlashAttnFwdSm80INS1_25CollectiveMainloopFwdSm80ILi8ELi1ELb0EN4cute5tupleIJNS5_1CILi128EEENS7_ILi32EEENS7_ILi256EEEEEELi256ENS_6half_tEfNS_4arch4Sm80ELb0ELb0ELb0ELb1ELb1ELb1ELb1ELb1EEENS1_21CollectiveEpilogueFwdINS6_IJS8_SA_S9_EEENS6_IJNS7_ILi1EEESI_SI_EEESC_SE_Li256ELb1ELb1ELb1ELb0EEENS1_36VarlenDynamicPersistentTileSchedulerILi128ELi32ELi256ELi256ELb1ELb1ELb0ELb0ELb1ELb1EEEEEEEEEvNT_6ParamsE,@function
        .size           _ZN7cutlass13device_kernelIN5flash19enable_sm80_to_sm89INS1_16FlashAttnFwdSm80INS1_25CollectiveMainloopFwdSm80ILi8ELi1ELb0EN4cute5tupleIJNS5_1CILi128EEENS7_ILi32EEENS7_ILi256EEEEEELi256ENS_6half_tEfNS_4arch4Sm80ELb0ELb0ELb0ELb1ELb1ELb1ELb1ELb1EEENS1_21CollectiveEpilogueFwdINS6_IJS8_SA_S9_EEENS6_IJNS7_ILi1EEESI_SI_EEESC_SE_Li256ELb1ELb1ELb1ELb0EEENS1_36VarlenDynamicPersistentTileSchedulerILi128ELi32ELi256ELi256ELb1ELb1ELb0ELb0ELb1ELb1EEEEEEEEEvNT_6ParamsE,(.L_x_20 - _ZN7cutlass13device_kernelIN5flash19enable_sm80_to_sm89INS1_16FlashAttnFwdSm80INS1_25CollectiveMainloopFwdSm80ILi8ELi1ELb0EN4cute5tupleIJNS5_1CILi128EEENS7_ILi32EEENS7_ILi256EEEEEELi256ENS_6half_tEfNS_4arch4Sm80ELb0ELb0ELb0ELb1ELb1ELb1ELb1ELb1EEENS1_21CollectiveEpilogueFwdINS6_IJS8_SA_S9_EEENS6_IJNS7_ILi1EEESI_SI_EEESC_SE_Li256ELb1ELb1ELb1ELb0EEENS1_36VarlenDynamicPersistentTileSchedulerILi128ELi32ELi256ELi256ELb1ELb1ELb0ELb0ELb1ELb1EEEEEEEEEvNT_6ParamsE)
        .other          _ZN7cutlass13device_kernelIN5flash19enable_sm80_to_sm89INS1_16FlashAttnFwdSm80INS1_25CollectiveMainloopFwdSm80ILi8ELi1ELb0EN4cute5tupleIJNS5_1CILi128EEENS7_ILi32EEENS7_ILi256EEEEEELi256ENS_6half_tEfNS_4arch4Sm80ELb0ELb0ELb0ELb1ELb1ELb1ELb1ELb1EEENS1_21CollectiveEpilogueFwdINS6_IJS8_SA_S9_EEENS6_IJNS7_ILi1EEESI_SI_EEESC_SE_Li256ELb1ELb1ELb1ELb0EEENS1_36VarlenDynamicPersistentTileSchedulerILi128ELi32ELi256ELi256ELb1ELb1ELb0ELb0ELb1ELb1EEEEEEEEEvNT_6ParamsE,@"STO_CUDA_ENTRY STV_DEFAULT"
_ZN7cutlass13device_kernelIN5flash19enable_sm80_to_sm89INS1_16FlashAttnFwdSm80INS1_25CollectiveMainloopFwdSm80ILi8ELi1ELb0EN4cute5tupleIJNS5_1CILi128EEENS7_ILi32EEENS7_ILi256EEEEEELi256ENS_6half_tEfNS_4arch4Sm80ELb0ELb0ELb0ELb1ELb1ELb1ELb1ELb1EEENS1_21CollectiveEpilogueFwdINS6_IJS8_SA_S9_EEENS6_IJNS7_ILi1EEESI_SI_EEESC_SE_Li256ELb1ELb1ELb1ELb0EEENS1_36VarlenDynamicPersistentTileSchedulerILi128ELi32ELi256ELi256ELb1ELb1ELb0ELb0ELb1ELb1EEEEEEEEEvNT_6ParamsE:
[----:B------:R-:W-:Y:S01]  /*0000*/  LDC R1, c[0x0][0x28] ;  /* 0x00000a00ff017b82 */ /* 0x000fe20000000800 */
[----:B------:R-:W-:Y:S05]  /*0010*/  EXIT ;  /* 0x000000000000794d */ /* 0x000fea0003800000 */
.L_x_2:
        /* <DEDUP_REMOVED lines=14> */
.L_x_20:


//--------------------- .text._ZN7cutlass13device_kernelIN5flash19enable_sm80_to_sm89INS1_16FlashAttnFwdSm80INS1_25CollectiveMainloopFwdSm80ILi8ELi1ELb1EN4cute5tupleIJNS5_1CILi128EEENS7_ILi48EEENS7_ILi256EEEEEELi256ENS_6half_tEfNS_4arch4Sm80ELb0ELb1ELb0ELb0ELb1ELb0ELb1ELb1EEENS1_21CollectiveEpilogueFwdINS6_IJS8_SA_S9_EEENS6_IJNS7_ILi1EEESI_SI_EEESC_SE_Li256ELb0ELb1ELb1ELb0EEENS1_19SingleTileSchedulerILb0ELb1ELb1ELi128EEEEEEEEEvNT_6ParamsE --------------------------
	.section	.text._ZN7cutlass13device_kernelIN5flash19enable_sm80_to_sm89INS1_16FlashAttnFwdSm80INS1_25CollectiveMainloopFwdSm80ILi8ELi1ELb1EN4cute5tupleIJNS5_1CILi128EEENS7_ILi48EEENS7_ILi256EEEEEELi256ENS_6half_tEfNS_4arch4Sm80ELb0ELb1ELb0ELb0ELb1ELb0ELb1ELb1EEENS1_21CollectiveEpilogueFwdINS6_IJS8_SA_S9_EEENS6_IJNS7_ILi1EEESI_SI_EEESC_SE_Li256ELb0ELb1ELb1ELb0EEENS1_19SingleTileSchedulerILb0ELb1ELb1ELi128EEEEEEEEEvNT_6ParamsE,"ax",@progbits
	.align	128
.text._ZN7cutlass13device_kernelIN5flash19enable_sm80_to_sm89INS1_16FlashAttnFwdSm80INS1_25CollectiveMainloopFwdSm80ILi8ELi1ELb1EN4cute5tupleIJNS5_1CILi128EEENS7_ILi48EEENS7_ILi256EEEEEELi256ENS_6half_tEfNS_4arch4Sm80ELb0ELb1ELb0ELb0ELb1ELb0ELb1ELb1EEENS1_21CollectiveEpilogueFwdINS6_IJS8_SA_S9_EEENS6_IJNS7_ILi1EEESI_SI_EEESC_SE_Li256ELb0ELb1ELb1ELb0EEENS1_19SingleTileSchedulerILb0ELb1ELb1ELi128EEEEEEEEEvNT_6ParamsE:
        .type           _ZN7cutlass13device_kernelIN5flash19enable_sm80_to_sm89INS1_16FlashAttnFwdSm80INS1_25CollectiveMainloopFwdSm80ILi8ELi1ELb1EN4cute5tupleIJNS5_1CILi128EEENS7_ILi48EEENS7_ILi256EEEEEELi256ENS_6half_tEfNS_4arch4Sm80ELb0ELb1ELb0ELb0ELb1ELb0ELb1ELb1EEENS1_21CollectiveEpilogueFwdINS6_IJS8_SA_S9_EEENS6_IJNS7_ILi1EEESI_SI_EEESC_SE_Li256ELb0ELb1ELb1ELb0EEENS1_19SingleTileSchedulerILb0ELb1ELb1ELi128EEEEEEEEEvNT_6ParamsE,@function
        .size           _ZN7cutlass13device_kernelIN5flash19enable_sm80_to_sm89INS1_16FlashAttnFwdSm80INS1_25CollectiveMainloopFwdSm80ILi8ELi1ELb1EN4cute5tupleIJNS5_1CILi128EEENS7_ILi48EEENS7_ILi256EEEEEELi256ENS_6half_tEfNS_4arch4Sm80ELb0ELb1ELb0ELb0ELb1ELb0ELb1ELb1EEENS1_21CollectiveEpilogueFwdINS6_IJS8_SA_S9_EEENS6_IJNS7_ILi1EEESI_SI_EEESC_SE_Li256ELb0ELb1ELb1ELb0EEENS1_19SingleTileSchedulerILb0ELb1ELb1ELi128EEEEEEEEEvNT_6ParamsE,(.L_x_21 - _ZN7cutlass13device_kernelIN5flash19enable_sm80_to_sm89INS1_16FlashAttnFwdSm80INS1_25CollectiveMainloopFwdSm80ILi8ELi1ELb1EN4cute5tupleIJNS5_1CILi128EEENS7_ILi48EEENS7_ILi256EEEEEELi256ENS_6half_tEfNS_4arch4Sm80ELb0ELb1ELb0ELb0ELb1ELb0ELb1ELb1EEENS1_21CollectiveEpilogueFwdINS6_IJS8_SA_S9_EEENS6_IJNS7_ILi1EEESI_SI_EEESC_SE_Li256ELb0ELb1ELb1ELb0EEENS1_19SingleTileSchedulerILb0ELb1ELb1ELi128EEEEEEEEEvNT_6ParamsE)
        .other          _ZN7cutlass13device_kernelIN5flash19enable_sm80_to_sm89INS1_16FlashAttnFwdSm80INS1_25CollectiveMainloopFwdSm80ILi8ELi1ELb1EN4cute5tupleIJNS5_1CILi128EEENS7_ILi48EEENS7_ILi256EEEEEELi256ENS_6half_tEfNS_4arch4Sm80ELb0ELb1ELb0ELb0ELb1ELb0ELb1ELb1EEENS1_21CollectiveEpilogueFwdINS6_IJS8_SA_S9_EEENS6_IJNS7_ILi1EEESI_SI_EEESC_SE_Li256ELb0ELb1ELb1ELb0EEENS1_19SingleTileSchedulerILb0ELb1ELb1ELi128EEEEEEEEEvNT_6ParamsE,@"STO_CUDA_ENTRY STV_DEFAULT"
_ZN7cutlass13device_kernelIN5flash19enable_sm80_to_sm89INS1_16FlashAttnFwdSm80INS1_25CollectiveMainloopFwdSm80ILi8ELi1ELb1EN4cute5tupleIJNS5_1CILi128EEENS7_ILi48EEENS7_ILi256EEEEEELi256ENS_6half_tEfNS_4arch4Sm80ELb0ELb1ELb0ELb0ELb1ELb0ELb1ELb1EEENS1_21CollectiveEpilogueFwdINS6_IJS8_SA_S9_EEENS6_IJNS7_ILi1EEESI_SI_EEESC_SE_Li256ELb0ELb1ELb1ELb0EEENS1_19SingleTileSchedulerILb0ELb1ELb1ELi128EEEEEEEEEvNT_6ParamsE:
[----:B------:R-:W-:Y:S01]  /*0000*/  LDC R1, c[0x0][0x28] ;  /* 0x00000a00ff017b82 */ /* 0x000fe20000000800 */
[----:B------:R-:W-:Y:S05]  /*0010*/  EXIT ;  /* 0x000000000000794d */ /* 0x000fea0003800000 */
.L_x_3:
        /* <DEDUP_REMOVED lines=14> */
.L_x_21:


//--------------------- .text._ZN7cutlass13device_kernelIN5flash19enable_sm80_to_sm89INS1_16FlashAttnFwdSm80INS1_25CollectiveMainloopFwdSm80ILi8ELi1ELb1EN4cute5tupleIJNS5_1CILi128EEENS7_ILi48EEENS7_ILi256EEEEEELi256ENS_6half_tEfNS_4arch4Sm80ELb0ELb1ELb0ELb1ELb1ELb0ELb1ELb1EEENS1_21CollectiveEpilogueFwdINS6_IJS8_SA_S9_EEENS6_IJNS7_ILi1EEESI_SI_EEESC_SE_Li256ELb1ELb1ELb1ELb0EEENS1_36VarlenDynamicPersistentTileSchedulerILi128ELi48ELi256ELi256ELb1ELb1ELb0ELb1ELb0ELb1EEEEEEEEEvNT_6ParamsE --------------------------
	.section	.text._ZN7cutlass13device_kernelIN5flash19enable_sm80_to_sm89INS1_16FlashAttnFwdSm80INS1_25CollectiveMainloopFwdSm80ILi8ELi1ELb1EN4cute5tupleIJNS5_1CILi128EEENS7_ILi48EEENS7_ILi256EEEEEELi256ENS_6half_tEfNS_4arch4Sm80ELb0ELb1ELb0ELb1ELb1ELb0ELb1ELb1EEENS1_21CollectiveEpilogueFwdINS6_IJS8_SA_S9_EEENS6_IJNS7_ILi1EEESI_SI_EEESC_SE_Li256ELb1ELb1ELb1ELb0EEENS1_36VarlenDynamicPersistentTileSchedulerILi128ELi48ELi256ELi256ELb1ELb1ELb0ELb1ELb0ELb1EEEEEEEEEvNT_6ParamsE,"ax",@progbits
	.align	128
.text._ZN7cutlass13device_kernelIN5flash19enable_sm80_to_sm89INS1_16FlashAttnFwdSm80INS1_25CollectiveMainloopFwdSm80ILi8ELi1ELb1EN4cute5tupleIJNS5_1CILi128EEENS7_ILi48EEENS7_ILi256EEEEEELi256ENS_6half_tEfNS_4arch4Sm80ELb0ELb1ELb0ELb1ELb1ELb0ELb1ELb1EEENS1_21CollectiveEpilogueFwdINS6_IJS8_SA_S9_EEENS6_IJNS7_ILi1EEESI_SI_EEESC_SE_Li256ELb1ELb1ELb1ELb0EEENS1_36VarlenDynamicPersistentTileSchedulerILi128ELi48ELi256ELi256ELb1ELb1ELb0ELb1ELb0ELb1EEEEEEEEEvNT_6ParamsE:
        .type           _ZN7cutlass13device_kernelIN5flash19enable_sm80_to_sm89INS1_16FlashAttnFwdSm80INS1_25CollectiveMainloopFwdSm80ILi8ELi1ELb1EN4cute5tupleIJNS5_1CILi128EEENS7_ILi48EEENS7_ILi256EEEEEELi256ENS_6half_tEfNS_4arch4Sm80ELb0ELb1ELb0ELb1ELb1ELb0ELb1ELb1EEENS1_21CollectiveEpilogueFwdINS6_IJS8_SA_S9_EEENS6_IJNS7_ILi1EEESI_SI_EEESC_SE_Li256ELb1ELb1ELb1ELb0EEENS1_36VarlenDynamicPersistentTileSchedulerILi128ELi48ELi256ELi256ELb1ELb1ELb0ELb1ELb0ELb1EEEEEEEEEvNT_6ParamsE,@function
        .size           _ZN7cutlass13device_kernelIN5flash19enable_sm80_to_sm89INS1_16FlashAttnFwdSm80INS1_25CollectiveMainloopFwdSm80ILi8ELi1ELb1EN4cute5tupleIJNS5_1CILi128EEENS7_ILi48EEENS7_ILi256EEEEEELi256ENS_6half_tEfNS_4arch4Sm80ELb0ELb1ELb0ELb1ELb1ELb0ELb1ELb1EEENS1_21CollectiveEpilogueFwdINS6_IJS8_SA_S9_EEENS6_IJNS7_ILi1EEESI_SI_EEESC_SE_Li256ELb1ELb1ELb1ELb0EEENS1_36VarlenDynamicPersistentTileSchedulerILi128ELi48ELi256ELi256ELb1ELb1ELb0ELb1ELb0ELb1EEEEEEEEEvNT_6ParamsE,(.L_x_22 - _ZN7cutlass13device_kernelIN5flash19enable_sm80_to_sm89INS1_16FlashAttnFwdSm80INS1_25CollectiveMainloopFwdSm80ILi8ELi1ELb1EN4cute5tupleIJNS5_1CILi128EEENS7_ILi48EEENS7_ILi256EEEEEELi256ENS_6half_tEfNS_4arch4Sm80ELb0ELb1ELb0ELb1ELb1ELb0ELb1ELb1EEENS1_21CollectiveEpilogueFwdINS6_IJS8_SA_S9_EEENS6_IJNS7_ILi1EEESI_SI_EEESC_SE_Li256ELb1ELb1ELb1ELb0EEENS1_36VarlenDynamicPersistentTileSchedulerILi128ELi48ELi256ELi256ELb1ELb1ELb0ELb1ELb0ELb1EEEEEEEEEvNT_6ParamsE)
        .other          _ZN7cutlass13device_kernelIN5flash19enable_sm80_to_sm89INS1_16FlashAttnFwdSm80INS1_25CollectiveMainloopFwdSm80ILi8ELi1ELb1EN4cute5tupleIJNS5_1CILi128EEENS7_ILi48EEENS7_ILi256EEEEEELi256ENS_6half_tEfNS_4arch4Sm80ELb0ELb1ELb0ELb1ELb1ELb0ELb1ELb1EEENS1_21CollectiveEpilogueFwdINS6_IJS8_SA_S9_EEENS6_IJNS7_ILi1EEESI_SI_EEESC_SE_Li256ELb1ELb1ELb1ELb0EEENS1_36VarlenDynamicPersistentTileSchedulerILi128ELi48ELi256ELi256ELb1ELb1ELb0ELb1ELb0ELb1EEEEEEEEEvNT_6ParamsE,@"STO_CUDA_ENTRY STV_DEFAULT"
_ZN7cutlass13device_kernelIN5flash19enable_sm80_to_sm89INS1_16FlashAttnFwdSm80INS1_25CollectiveMainloopFwdSm80ILi8ELi1ELb1EN4cute5tupleIJNS5_1CILi128EEENS7_ILi48EEENS7_ILi256EEEEEELi256ENS_6half_tEfNS_4arch4Sm80ELb0ELb1ELb0ELb1ELb1ELb0ELb1ELb1EEENS1_21CollectiveEpilogueFwdINS6_IJS8_SA_S9_EEENS6_IJNS7_ILi1EEESI_SI_EEESC_SE_Li256ELb1ELb1ELb1ELb0EEENS1_36VarlenDynamicPersistentTileSchedulerILi128ELi48ELi256ELi256ELb1ELb1ELb0ELb1ELb0ELb1EEEEEEEEEvNT_6ParamsE:
[----:B------:R-:W-:Y:S01]  /*0000*/  LDC R1, c[0x0][0x28] ;  /* 0x00000a00ff017b82 */ /* 0x000fe20000000800 */
[----:B------:R-:W-:Y:S05]  /*0010*/  EXIT ;  /* 0x000000000000794d */ /* 0x000fea0003800000 */
.L_x_4:
        /* <DEDUP_REMOVED lines=14> */
.L_x_22:


//--------------------- .text._ZN7cutlass13device_kernelIN5flash19enable_sm80_to_sm89INS1_16FlashAttnFwdSm80INS1_25CollectiveMainloopFwdSm80ILi8ELi1ELb0EN4cute5tupleIJNS5_1CILi128EEENS7_ILi32EEENS7_ILi256EEEEEELi256ENS_6half_tEfNS_4arch4Sm80ELb0ELb1ELb0ELb1ELb1ELb1ELb1ELb1EEENS1_21CollectiveEpilogueFwdINS6_IJS8_SA_S9_EEENS6_IJNS7_ILi1EEESI_SI_EEESC_SE_Li256ELb1ELb1ELb1ELb0EEENS1_36VarlenDynamicPersistentTileSchedulerILi128ELi32ELi256ELi256ELb1ELb1ELb0ELb1ELb0ELb1EEEEEEEEEvNT_6ParamsE --------------------------
	.section	.text._ZN7cutlass13device_kernelIN5flash19enable_sm80_to_sm89INS1_16FlashAttnFwdSm80INS1_25CollectiveMainloopFwdSm80ILi8ELi1ELb0EN4cute5tupleIJNS5_1CILi128EEENS7_ILi32EEENS7_ILi256EEEEEELi256ENS_6half_tEfNS_4arch4Sm80ELb0ELb1ELb0ELb1ELb1ELb1ELb1ELb1EEENS1_21CollectiveEpilogueFwdINS6_IJS8_SA_S9_EEENS6_IJNS7_ILi1EEESI_SI_EEESC_SE_Li256ELb1ELb1ELb1ELb0EEENS1_36VarlenDynamicPersistentTileSchedulerILi128ELi32ELi256ELi256ELb1ELb1ELb0ELb1ELb0ELb1EEEEEEEEEvNT_6ParamsE,"ax",@progbits
	.align	128
.text._ZN7cutlass13device_kernelIN5flash19enable_sm80_to_sm89INS1_16FlashAttnFwdSm80INS1_25CollectiveMainloopFwdSm80ILi8ELi1ELb0EN4cute5tupleIJNS5_1CILi128EEENS7_ILi32EEENS7_ILi256EEEEEELi256ENS_6half_tEfNS_4arch4Sm80ELb0ELb1ELb0ELb1ELb1ELb1ELb1ELb1EEENS1_21CollectiveEpilogueFwdINS6_IJS8_SA_S9_EEENS6_IJNS7_ILi1EEESI_SI_EEESC_SE_Li256ELb1ELb1ELb1ELb0EEENS1_36VarlenDynamicPersistentTileSchedulerILi128ELi32ELi256ELi256ELb1ELb1ELb0ELb1ELb0ELb1EEEEEEEEEvNT_6ParamsE:
        .type           _ZN7cutlass13device_kernelIN5flash19enable_sm80_to_sm89INS1_16FlashAttnFwdSm80INS1_25CollectiveMainloopFwdSm80ILi8ELi1ELb0EN4cute5tupleIJNS5_1CILi128EEENS7_ILi32EEENS7_ILi256EEEEEELi256ENS_6half_tEfNS_4arch4Sm80ELb0ELb1ELb0ELb1ELb1ELb1ELb1ELb1EEENS1_21CollectiveEpilogueFwdINS6_IJS8_SA_S9_EEENS6_IJNS7_ILi1EEESI_SI_EEESC_SE_Li256ELb1ELb1ELb1ELb0EEENS1_36VarlenDynamicPersistentTileSchedulerILi128ELi32ELi256ELi256ELb1ELb1ELb0ELb1ELb0ELb1EEEEEEEEEvNT_6ParamsE,@function
        .size           _ZN7cutlass13device_kernelIN5flash19enable_sm80_to_sm89INS1_16FlashAttnFwdSm80INS1_25CollectiveMainloopFwdSm80ILi8ELi1ELb0EN4cute5tupleIJNS5_1CILi128EEENS7_ILi32EEENS7_ILi256EEEEEELi256ENS_6half_tEfNS_4arch4Sm80ELb0ELb1ELb0ELb1ELb1ELb1ELb1ELb1EEENS1_21CollectiveEpilogueFwdINS6_IJS8_SA_S9_EEENS6_IJNS7_ILi1EEESI_SI_EEESC_SE_Li256ELb1ELb1ELb1ELb0EEENS1_36VarlenDynamicPersistentTileSchedulerILi128ELi32ELi256ELi256ELb1ELb1ELb0ELb1ELb0ELb1EEEEEEEEEvNT_6ParamsE,(.L_x_23 - _ZN7cutlass13device_kernelIN5flash19enable_sm80_to_sm89INS1_16FlashAttnFwdSm80INS1_25CollectiveMainloopFwdSm80ILi8ELi1ELb0EN4cute5tupleIJNS5_1CILi128EEENS7_ILi32EEENS7_ILi256EEEEEELi256ENS_6half_tEfNS_4arch4Sm80ELb0ELb1ELb0ELb1ELb1ELb1ELb1ELb1EEENS1_21CollectiveEpilogueFwdINS6_IJS8_SA_S9_EEENS6_IJNS7_ILi1EEESI_SI_EEESC_SE_Li256ELb1ELb1ELb1ELb0EEENS1_36VarlenDynamicPersistentTileSchedulerILi128ELi32ELi256ELi256ELb1ELb1ELb0ELb1ELb0ELb1EEEEEEEEEvNT_6ParamsE)
        .other          _ZN7cutlass13device_kernelIN5flash19enable_sm80_to_sm89INS1_16FlashAttnFwdSm80INS1_25CollectiveMainloopFwdSm80ILi8ELi1ELb0EN4cute5tupleIJNS5_1CILi128EEENS7_ILi32EEENS7_ILi256EEEEEELi256ENS_6half_tEfNS_4arch4Sm80ELb0ELb1ELb0ELb1ELb1ELb1ELb1ELb1EEENS1_21CollectiveEpilogueFwdINS6_IJS8_SA_S9_EEENS6_IJNS7_ILi1EEESI_SI_EEESC_SE_Li256ELb1ELb1ELb1ELb0EEENS1_36VarlenDynamicPersistentTileSchedulerILi128ELi32ELi256ELi256ELb1ELb1ELb0ELb1ELb0ELb1EEEEEEEEEvNT_6ParamsE,@"STO_CUDA_ENTRY STV_DEFAULT"
_ZN7cutlass13device_kernelIN5flash19enable_sm80_to_sm89INS1_16FlashAttnFwdSm80INS1_25CollectiveMainloopFwdSm80ILi8ELi1ELb0EN4cute5tupleIJNS5_1CILi128EEENS7_ILi32EEENS7_ILi256EEEEEELi256ENS_6half_tEfNS_4arch4Sm80ELb0ELb1ELb0ELb1ELb1ELb1ELb1ELb1EEENS1_21CollectiveEpilogueFwdINS6_IJS8_SA_S9_EEENS6_IJNS7_ILi1EEESI_SI_EEESC_SE_Li256ELb1ELb1ELb1ELb0EEENS1_36VarlenDynamicPersistentTileSchedulerILi128ELi32ELi256ELi256ELb1ELb1ELb0ELb1ELb0ELb1EEEEEEEEEvNT_6ParamsE:
[----:B------:R-:W-:Y:S01]  /*0000*/  LDC R1, c[0x0][0x28] ;  /* 0x00000a00ff017b82 */ /* 0x000fe20000000800 */
[----:B------:R-:W-:Y:S05]  /*0010*/  EXIT ;  /* 0x000000000000794d */ /* 0x000fea0003800000 */
.L_x_5:
        /* <DEDUP_REMOVED lines=14> */
.L_x_23:


//--------------------- .text._ZN7cutlass13device_kernelIN5flash19enable_sm80_to_sm89INS1_16FlashAttnFwdSm80INS1_25CollectiveMainloopFwdSm80ILi8ELi1ELb1EN4cute5tupleIJNS5_1CILi128EEENS7_ILi64EEENS7_ILi256EEEEEELi256ENS_6half_tEfNS_4arch4Sm80ELb1ELb0ELb0ELb0ELb1ELb0ELb1ELb1EEENS1_21CollectiveEpilogueFwdINS6_IJS8_SA_S9_EEENS6_IJNS7_ILi1EEESI_SI_EEESC_SE_Li256ELb0ELb1ELb1ELb0EEENS1_30DynamicPersistentTileSchedulerILi256ELi256ELb1ELb1ELb0EEEEEEEEEvNT_6ParamsE --------------------------
	.section	.text._ZN7cutlass13device_kernelIN5flash19enable_sm80_to_sm89INS1_16FlashAttnFwdSm80INS1_25CollectiveMainloopFwdSm80ILi8ELi1ELb1EN4cute5tupleIJNS5_1CILi128EEENS7_ILi64EEENS7_ILi256EEEEEELi256ENS_6half_tEfNS_4arch4Sm80ELb1ELb0ELb0ELb0ELb1ELb0ELb1ELb1EEENS1_21CollectiveEpilogueFwdINS6_IJS8_SA_S9_EEENS6_IJNS7_ILi1EEESI_SI_EEESC_SE_Li256ELb0ELb1ELb1ELb0EEENS1_30DynamicPersistentTileSchedulerILi256ELi256ELb1ELb1ELb0EEEEEEEEEvNT_6ParamsE,"ax",@progbits
	.align	128
.text._ZN7cutlass13device_kernelIN5flash19enable_sm80_to_sm89INS1_16FlashAttnFwdSm80INS1_25CollectiveMainloopFwdSm80ILi8ELi1ELb1EN4cute5tupleIJNS5_1CILi128EEENS7_ILi64EEENS7_ILi256EEEEEELi256ENS_6half_tEfNS_4arch4Sm80ELb1ELb0ELb0ELb0ELb1ELb0ELb1ELb1EEENS1_21CollectiveEpilogueFwdINS6_IJS8_SA_S9_EEENS6_IJNS7_ILi1EEESI_SI_EEESC_SE_Li256ELb0ELb1ELb1ELb0EEENS1_30DynamicPersistentTileSchedulerILi256ELi256ELb1ELb1ELb0EEEEEEEEEvNT_6ParamsE:
        .type           _ZN7cutlass13device_kernelIN5flash19enable_sm80_to_sm89INS1_16FlashAttnFwdSm80INS1_25CollectiveMainloopFwdSm80ILi8ELi1ELb1EN4cute5tupleIJNS5_1CILi128EEENS7_ILi64EEENS7_ILi256EEEEEELi256ENS_6half_tEfNS_4arch4Sm80ELb1ELb0ELb0ELb0ELb1ELb0ELb1ELb1EEENS1_21CollectiveEpilogueFwdINS6_IJS8_SA_S9_EEENS6_IJNS7_ILi1EEESI_SI_EEESC_SE_Li256ELb0ELb1ELb1ELb0EEENS1_30DynamicPersistentTileSchedulerILi256ELi256ELb1ELb1ELb0EEEEEEEEEvNT_6ParamsE,@function
        .size           _ZN7cutlass13device_kernelIN5flash19enable_sm80_to_sm89INS1_16FlashAttnFwdSm80INS1_25CollectiveMainloopFwdSm80ILi8ELi1ELb1EN4cute5tupleIJNS5_1CILi128EEENS7_ILi64EEENS7_ILi256EEEEEELi256ENS_6half_tEfNS_4arch4Sm80ELb1ELb0ELb0ELb0ELb1ELb0ELb1ELb1EEENS1_21CollectiveEpilogueFwdINS6_IJS8_SA_S9_EEENS6_IJNS7_ILi1EEESI_SI_EEESC_SE_Li256ELb0ELb1ELb1ELb0EEENS1_30DynamicPersistentTileSchedulerILi256ELi256ELb1ELb1ELb0EEEEEEEEEvNT_6ParamsE,(.L_x_24 - _ZN7cutlass13device_kernelIN5flash19enable_sm80_to_sm89INS1_16FlashAttnFwdSm80INS1_25CollectiveMainloopFwdSm80ILi8ELi1ELb1EN4cute5tupleIJNS5_1CILi128EEENS7_ILi64EEENS7_ILi256EEEEEELi256ENS_6half_tEfNS_4arch4Sm80ELb1ELb0ELb0ELb0ELb1ELb0ELb1ELb1EEENS1_21CollectiveEpilogueFwdINS6_IJS8_SA_S9_EEENS6_IJNS7_ILi1EEESI_SI_EEESC_SE_Li256ELb0ELb1ELb1ELb0EEENS1_30DynamicPersistentTileSchedulerILi256ELi256ELb1ELb1ELb0EEEEEEEEEvNT_6ParamsE)
        .other          _ZN7cutlass13device_kernelIN5flash19enable_sm80_to_sm89INS1_16FlashAttnFwdSm80INS1_25CollectiveMainloopFwdSm80ILi8ELi1ELb1EN4cute5tupleIJNS5_1CILi128EEENS7_ILi64EEENS7_ILi256EEEEEELi256ENS_6half_tEfNS_4arch4Sm80ELb1ELb0ELb0ELb0ELb1ELb0ELb1ELb1EEENS1_21CollectiveEpilogueFwdINS6_IJS8_SA_S9_EEENS6_IJNS7_ILi1EEESI_SI_EEESC_SE_Li256ELb0ELb1ELb1ELb0EEENS1_30DynamicPersistentTileSchedulerILi256ELi256ELb1ELb1ELb0EEEEEEEEEvNT_6ParamsE,@"STO_CUDA_ENTRY STV_DEFAULT"
_ZN7cutlass13device_kernelIN5flash19enable_sm80_to_sm89INS1_16FlashAttnFwdSm80INS1_25CollectiveMainloopFwdSm80ILi8ELi1ELb1EN4cute5tupleIJNS5_1CILi128EEENS7_ILi64EEENS7_ILi256EEEEEELi256ENS_6half_tEfNS_4arch4Sm80ELb1ELb0ELb0ELb0ELb1ELb0ELb1ELb1EEENS1_21CollectiveEpilogueFwdINS6_IJS8_SA_S9_EEENS6_IJNS7_ILi1EEESI_SI_EEESC_SE_Li256ELb0ELb1ELb1ELb0EEENS1_30DynamicPersistentTileSchedulerILi256ELi256ELb1ELb1ELb0EEEEEEEEEvNT_6ParamsE:
[----:B------:R-:W-:Y:S01]  /*0000*/  LDC R1, c[0x0][0x28] ;  /* 0x00000a00ff017b82 */ /* 0x000fe20000000800 */
[----:B------:R-:W-:Y:S05]  /*0010*/  EXIT ;  /* 0x000000000000794d */ /* 0x000fea0003800000 */
.L_x_6:
        /* <DEDUP_REMOVED lines=14> */
.L_x_24:


//--------------------- .text._ZN7cutlass13device_kernelIN5flash19enable_sm80_to_sm89INS1_16FlashAttnFwdSm80INS1_25CollectiveMainloopFwdSm80ILi8ELi1ELb1EN4cute5tupleIJNS5_1CILi128EEENS7_ILi48EEENS7_ILi256EEEEEELi256ENS_6half_tEfNS_4arch4Sm80ELb1ELb0ELb0ELb1ELb1ELb0ELb1ELb1EEENS1_21CollectiveEpilogueFwdINS6_IJS8_SA_S9_EEENS6_IJNS7_ILi1EEESI_SI_EEESC_SE_Li256ELb1ELb1ELb1ELb0EEENS1_36VarlenDynamicPersistentTileSchedulerILi128ELi48ELi256ELi256ELb1ELb1ELb0ELb1ELb1ELb1EEEEEEEEEvNT_6ParamsE --------------------------
	.section	.text._ZN7cutlass13device_kernelIN5flash19enable_sm80_to_sm89INS1_16FlashAttnFwdSm80INS1_25CollectiveMainloopFwdSm80ILi8ELi1ELb1EN4cute5tupleIJNS5_1CILi128EEENS7_ILi48EEENS7_ILi256EEEEEELi256ENS_6half_tEfNS_4arch4Sm80ELb1ELb0ELb0ELb1ELb1ELb0ELb1ELb1EEENS1_21CollectiveEpilogueFwdINS6_IJS8_SA_S9_EEENS6_IJNS7_ILi1EEESI_SI_EEESC_SE_Li256ELb1ELb1ELb1ELb0EEENS1_36VarlenDynamicPersistentTileSchedulerILi128ELi48ELi256ELi256ELb1ELb1ELb0ELb1ELb1ELb1EEEEEEEEEvNT_6ParamsE,"ax",@progbits
	.align	128
.text._ZN7cutlass13device_kernelIN5flash19enable_sm80_to_sm89INS1_16FlashAttnFwdSm80INS1_25CollectiveMainloopFwdSm80ILi8ELi1ELb1EN4cute5tupleIJNS5_1CILi128EEENS7_ILi48EEENS7_ILi256EEEEEELi256ENS_6half_tEfNS_4arch4Sm80ELb1ELb0ELb0ELb1ELb1ELb0ELb1ELb1EEENS1_21CollectiveEpilogueFwdINS6_IJS8_SA_S9_EEENS6_IJNS7_ILi1EEESI_SI_EEESC_SE_Li256ELb1ELb1ELb1ELb0EEENS1_36VarlenDynamicPersistentTileSchedulerILi128ELi48ELi256ELi256ELb1ELb1ELb0ELb1ELb1ELb1EEEEEEEEEvNT_6ParamsE:
        .type           _ZN7cutlass13device_kernelIN5flash19enable_sm80_to_sm89INS1_16FlashAttnFwdSm80INS1_25CollectiveMainloopFwdSm80ILi8ELi1ELb1EN4cute5tupleIJNS5_1CILi128EEENS7_ILi48EEENS7_ILi256EEEEEELi256ENS_6half_tEfNS_4arch4Sm80ELb1ELb0ELb0ELb1ELb1ELb0ELb1ELb1EEENS1_21CollectiveEpilogueFwdINS6_IJS8_SA_S9_EEENS6_IJNS7_ILi1EEESI_SI_EEESC_SE_Li256ELb1ELb1ELb1ELb0EEENS1_36VarlenDynamicPersistentTileSchedulerILi128ELi48ELi256ELi256ELb1ELb1ELb0ELb1ELb1ELb1EEEEEEEEEvNT_6ParamsE,@function
        .size           _ZN7cutlass13device_kernelIN5flash19enable_sm80_to_sm89INS1_16FlashAttnFwdSm80INS1_25CollectiveMainloopFwdSm80ILi8ELi1ELb1EN4cute5tupleIJNS5_1CILi128EEENS7_ILi48EEENS7_ILi256EEEEEELi256ENS_6half_tEfNS_4arch4Sm80ELb1ELb0ELb0ELb1ELb1ELb0ELb1ELb1EEENS1_21CollectiveEpilogueFwdINS6_IJS8_SA_S9_EEENS6_IJNS7_ILi1EEESI_SI_EEESC_SE_Li256ELb1ELb1ELb1ELb0EEENS1_36VarlenDynamicPersistentTileSchedulerILi128ELi48ELi256ELi256ELb1ELb1ELb0ELb1ELb1ELb1EEEEEEEEEvNT_6ParamsE,(.L_x_25 - _ZN7cutlass13device_kernelIN5flash19enable_sm80_to_sm89INS1_16FlashAttnFwdSm80INS1_25CollectiveMainloopFwdSm80ILi8ELi1ELb1EN4cute5tupleIJNS5_1CILi128EEENS7_ILi48EEENS7_ILi256EEEEEELi256ENS_6half_tEfNS_4arch4Sm80ELb1ELb0ELb0ELb1ELb1ELb0ELb1ELb1EEENS1_21CollectiveEpilogueFwdINS6_IJS8_SA_S9_EEENS6_IJNS7_ILi1EEESI_SI_EEESC_SE_Li256ELb1ELb1ELb1ELb0EEENS1_36VarlenDynamicPersistentTileSchedulerILi128ELi48ELi256ELi256ELb1ELb1ELb0ELb1ELb1ELb1EEEEEEEEEvNT_6ParamsE)
        .other          _ZN7cutlass13device_kernelIN5flash19enable_sm80_to_sm89INS1_16FlashAttnFwdSm80INS1_25CollectiveMainloopFwdSm80ILi8ELi1ELb1EN4cute5tupleIJNS5_1CILi128EEENS7_ILi48EEENS7_ILi256EEEEEELi256ENS_6half_tEfNS_4arch4Sm80ELb1ELb0ELb0ELb1ELb1ELb0ELb1ELb1EEENS1_21CollectiveEpilogueFwdINS6_IJS8_SA_S9_EEENS6_IJNS7_ILi1EEESI_SI_EEESC_SE_Li256ELb1ELb1ELb1ELb0EEENS1_36VarlenDynamicPersistentTileSchedulerILi128ELi48ELi256ELi256ELb1ELb1ELb0ELb1ELb1ELb1EEEEEEEEEvNT_6ParamsE,@"STO_CUDA_ENTRY STV_DEFAULT"
_ZN7cutlass13device_kernelIN5flash19enable_sm80_to_sm89INS1_16FlashAttnFwdSm80INS1_25CollectiveMainloopFwdSm80ILi8ELi1ELb1EN4cute5tupleIJNS5_1CILi128EEENS7_ILi48EEENS7_ILi256EEEEEELi256ENS_6half_tEfNS_4arch4Sm80ELb1ELb0ELb0ELb1ELb1ELb0ELb1ELb1EEENS1_21CollectiveEpilogueFwdINS6_IJS8_SA_S9_EEENS6_IJNS7_ILi1EEESI_SI_EEESC_SE_Li256ELb1ELb1ELb1ELb0EEENS1_36VarlenDynamicPersistentTileSchedulerILi128ELi48ELi256ELi256ELb1ELb1ELb0ELb1ELb1ELb1EEEEEEEEEvNT_6ParamsE:
[----:B------:R-:W-:Y:S01]  /*0000*/  LDC R1, c[0x0][0x28] ;  /* 0x00000a00ff017b82 */ /* 0x000fe20000000800 */
[----:B------:R-:W-:Y:S05]  /*0010*/  EXIT ;  /* 0x000000000000794d */ /* 0x000fea0003800000 */
.L_x_7:
        /* <DEDUP_REMOVED lines=14> */
.L_x_25:


//--------------------- .text._ZN7cutlass13device_kernelIN5flash19enable_sm80_to_sm89INS1_16FlashAttnFwdSm80INS1_25CollectiveMainloopFwdSm80ILi8ELi1ELb0EN4cute5tupleIJNS5_1CILi128EEENS7_ILi32EEENS7_ILi256EEEEEELi256ENS_6half_tEfNS_4arch4Sm80ELb1ELb0ELb0ELb1ELb1ELb1ELb1ELb1EEENS1_21CollectiveEpilogueFwdINS6_IJS8_SA_S9_EEENS6_IJNS7_ILi1EEESI_SI_EEESC_SE_Li256ELb1ELb1ELb1ELb0EEENS1_36VarlenDynamicPersistentTileSchedulerILi128ELi32ELi256ELi256ELb1ELb1ELb0ELb1ELb1ELb1EEEEEEEEEvNT_6ParamsE --------------------------
	.section	.text._ZN7cutlass13device_kernelIN5flash19enable_sm80_to_sm89INS1_16FlashAttnFwdSm80INS1_25CollectiveMainloopFwdSm80ILi8ELi1ELb0EN4cute5tupleIJNS5_1CILi128EEENS7_ILi32EEENS7_ILi256EEEEEELi256ENS_6half_tEfNS_4arch4Sm80ELb1ELb0ELb0ELb1ELb1ELb1ELb1ELb1EEENS1_21CollectiveEpilogueFwdINS6_IJS8_SA_S9_EEENS6_IJNS7_ILi1EEESI_SI_EEESC_SE_Li256ELb1ELb1ELb1ELb0EEENS1_36VarlenDynamicPersistentTileSchedulerILi128ELi32ELi256ELi256ELb1ELb1ELb0ELb1ELb1ELb1EEEEEEEEEvNT_6ParamsE,"ax",@progbits
	.align	128
.text._ZN7cutlass13device_kernelIN5flash19enable_sm80_to_sm89INS1_16FlashAttnFwdSm80INS1_25CollectiveMainloopFwdSm80ILi8ELi1ELb0EN4cute5tupleIJNS5_1CILi128EEENS7_ILi32EEENS7_ILi256EEEEEELi256ENS_6half_tEfNS_4arch4Sm80ELb1ELb0ELb0ELb1ELb1ELb1ELb1ELb1EEENS1_21CollectiveEpilogueFwdINS6_IJS8_SA_S9_EEENS6_IJNS7_ILi1EEESI_SI_EEESC_SE_Li256ELb1ELb1ELb1ELb0EEENS1_36VarlenDynamicPersistentTileSchedulerILi128ELi32ELi256ELi256ELb1ELb1ELb0ELb1ELb1ELb1EEEEEEEEEvNT_6ParamsE:
        .type           _ZN7cutlass13device_kernelIN5flash19enable_sm80_to_sm89INS1_16FlashAttnFwdSm80INS1_25CollectiveMainloopFwdSm80ILi8ELi1ELb0EN4cute5tupleIJNS5_1CILi128EEENS7_ILi32EEENS7_ILi256EEEEEELi256ENS_6half_tEfNS_4arch4Sm80ELb1ELb0ELb0ELb1ELb1ELb1ELb1ELb1EEENS1_21CollectiveEpilogueFwdINS6_IJS8_SA_S9_EEENS6_IJNS7_ILi1EEESI_SI_EEESC_SE_Li256ELb1ELb1ELb1ELb0EEENS1_36VarlenDynamicPersistentTileSchedulerILi128ELi32ELi256ELi256ELb1ELb1ELb0ELb1ELb1ELb1EEEEEEEEEvNT_6ParamsE,@function
        .size           _ZN7cutlass13device_kernelIN5flash19enable_sm80_to_sm89INS1_16FlashAttnFwdSm80INS1_25CollectiveMainloopFwdSm80ILi8ELi1ELb0EN4cute5tupleIJNS5_1CILi128EEENS7_ILi32EEENS7_ILi256EEEEEELi256ENS_6half_tEfNS_4arch4Sm80ELb1ELb0ELb0ELb1ELb1ELb1ELb1ELb1EEENS1_21CollectiveEpilogueFwdINS6_IJS8_SA_S9_EEENS6_IJNS7_ILi1EEESI_SI_EEESC_SE_Li256ELb1ELb1ELb1ELb0EEENS1_36VarlenDynamicPersistentTileSchedulerILi128ELi32ELi256ELi256ELb1ELb1ELb0ELb1ELb1ELb1EEEEEEEEEvNT_6ParamsE,(.L_x_26 - _ZN7cutlass13device_kernelIN5flash19enable_sm80_to_sm89INS1_16FlashAttnFwdSm80INS1_25CollectiveMainloopFwdSm80ILi8ELi1ELb0EN4cute5tupleIJNS5_1CILi128EEENS7_ILi32EEENS7_ILi256EEEEEELi256ENS_6half_tEfNS_4arch4Sm80ELb1ELb0ELb0ELb1ELb1ELb1ELb1ELb1EEENS1_21CollectiveEpilogueFwdINS6_IJS8_SA_S9_EEENS6_IJNS7_ILi1EEESI_SI_EEESC_SE_Li256ELb1ELb1ELb1ELb0EEENS1_36VarlenDynamicPersistentTileSchedulerILi128ELi32ELi256ELi256ELb1ELb1ELb0ELb1ELb1ELb1EEEEEEEEEvNT_6ParamsE)
        .other          _ZN7cutlass13device_kernelIN5flash19enable_sm80_to_sm89INS1_16FlashAttnFwdSm80INS1_25CollectiveMainloopFwdSm80ILi8ELi1ELb0EN4cute5tupleIJNS5_1CILi128EEENS7_ILi32EEENS7_ILi256EEEEEELi256ENS_6half_tEfNS_4arch4Sm80ELb1ELb0ELb0ELb1ELb1ELb1ELb1ELb1EEENS1_21CollectiveEpilogueFwdINS6_IJS8_SA_S9_EEENS6_IJNS7_ILi1EEESI_SI_EEESC_SE_Li256ELb1ELb1ELb1ELb0EEENS1_36VarlenDynamicPersistentTileSchedulerILi128ELi32ELi256ELi256ELb1ELb1ELb0ELb1ELb1ELb1EEEEEEEEEvNT_6ParamsE,@"STO_CUDA_ENTRY STV_DEFAULT"
_ZN7cutlass13device_kernelIN5flash19enable_sm80_to_sm89INS1_16FlashAttnFwdSm80INS1_25CollectiveMainloopFwdSm80ILi8ELi1ELb0EN4cute5tupleIJNS5_1CILi128EEENS7_ILi32EEENS7_ILi256EEEEEELi256ENS_6half_tEfNS_4arch4Sm80ELb1ELb0ELb0ELb1ELb1ELb1ELb1ELb1EEENS1_21CollectiveEpilogueFwdINS6_IJS8_SA_S9_EEENS6_IJNS7_ILi1EEESI_SI_EEESC_SE_Li256ELb1ELb1ELb1ELb0EEENS1_36VarlenDynamicPersistentTileSchedulerILi128ELi32ELi256ELi256ELb1ELb1ELb0ELb1ELb1ELb1EEEEEEEEEvNT_6ParamsE:
[----:B------:R-:W-:Y:S01]  /*0000*/  LDC R1, c[0x0][0x28] ;  /* 0x00000a00ff017b82 */ /* 0x000fe20000000800 */
[----:B------:R-:W-:Y:S05]  /*0010*/  EXIT ;  /* 0x000000000000794d */ /* 0x000fea0003800000 */
.L_x_8:
        /* <DEDUP_REMOVED lines=14> */
.L_x_26:


//--------------------- .text._ZN7cutlass13device_kernelIN5flash19enable_sm80_to_sm89INS1_16FlashAttnFwdSm80INS1_25CollectiveMainloopFwdSm80ILi8ELi1ELb0EN4cute5tupleIJNS5_1CILi128EEENS7_ILi96EEENS7_ILi256EEEEEELi256ENS_6half_tEfNS_4arch4Sm80ELb0ELb0ELb0ELb0ELb1ELb0ELb1ELb1EEENS1_21CollectiveEpilogueFwdINS6_IJS8_SA_S9_EEENS6_IJNS7_ILi1EEESI_SI_EEESC_SE_Li256ELb0ELb1ELb1ELb0EEENS1_19SingleTileSchedulerILb0ELb1ELb1ELi128EEEEEEEEEvNT_6ParamsE --------------------------
	.section	.text._ZN7cutlass13device_kernelIN5flash19enable_sm80_to_sm89INS1_16FlashAttnFwdSm80INS1_25CollectiveMainloopFwdSm80ILi8ELi1ELb0EN4cute5tupleIJNS5_1CILi128EEENS7_ILi96EEENS7_ILi256EEEEEELi256ENS_6half_tEfNS_4arch4Sm80ELb0ELb0ELb0ELb0ELb1ELb0ELb1ELb1EEENS1_21CollectiveEpilogueFwdINS6_IJS8_SA_S9_EEENS6_IJNS7_ILi1EEESI_SI_EEESC_SE_Li256ELb0ELb1ELb1ELb0EEENS1_19SingleTileSchedulerILb0ELb1ELb1ELi128EEEEEEEEEvNT_6ParamsE,"ax",@progbits
	.align	128
.text._ZN7cutlass13device_kernelIN5flash19enable_sm80_to_sm89INS1_16FlashAttnFwdSm80INS1_25CollectiveMainloopFwdSm80ILi8ELi1ELb0EN4cute5tupleIJNS5_1CILi128EEENS7_ILi96EEENS7_ILi256EEEEEELi256ENS_6half_tEfNS_4arch4Sm80ELb0ELb0ELb0ELb0ELb1ELb0ELb1ELb1EEENS1_21CollectiveEpilogueFwdINS6_IJS8_SA_S9_EEENS6_IJNS7_ILi1EEESI_SI_EEESC_SE_Li256ELb0ELb1ELb1ELb0EEENS1_19SingleTileSchedulerILb0ELb1ELb1ELi128EEEEEEEEEvNT_6ParamsE:
        .type           _ZN7cutlass13device_kernelIN5flash19enable_sm80_to_sm89INS1_16FlashAttnFwdSm80INS1_25CollectiveMainloopFwdSm80ILi8ELi1ELb0EN4cute5tupleIJNS5_1CILi128EEENS7_ILi96EEENS7_ILi256EEEEEELi256ENS_6half_tEfNS_4arch4Sm80ELb0ELb0ELb0ELb0ELb1ELb0ELb1ELb1EEENS1_21CollectiveEpilogueFwdINS6_IJS8_SA_S9_EEENS6_IJNS7_ILi1EEESI_SI_EEESC_SE_Li256ELb0ELb1ELb1ELb0EEENS1_19SingleTileSchedulerILb0ELb1ELb1ELi128EEEEEEEEEvNT_6ParamsE,@function
        .size           _ZN7cutlass13device_kernelIN5flash19enable_sm80_to_sm89INS1_16FlashAttnFwdSm80INS1_25CollectiveMainloopFwdSm80ILi8ELi1ELb0EN4cute5tupleIJNS5_1CILi128EEENS7_ILi96EEENS7_ILi256EEEEEELi256ENS_6half_tEfNS_4arch4Sm80ELb0ELb0ELb0ELb0ELb1ELb0ELb1ELb1EEENS1_21CollectiveEpilogueFwdINS6_IJS8_SA_S9_EEENS6_IJNS7_ILi1EEESI_SI_EEESC_SE_Li256ELb0ELb1ELb1ELb0EEENS1_19SingleTileSchedulerILb0ELb1ELb1ELi128EEEEEEEEEvNT_6ParamsE,(.L_x_27 - _ZN7cutlass13device_kernelIN5flash19enable_sm80_to_sm89INS1_16FlashAttnFwdSm80INS1_25CollectiveMainloopFwdSm80ILi8ELi1ELb0EN4cute5tupleIJNS5_1CILi128EEENS7_ILi96EEENS7_ILi256EEEEEELi256ENS_6half_tEfNS_4arch4Sm80ELb0ELb0ELb0ELb0ELb1ELb0ELb1ELb1EEENS1_21CollectiveEpilogueFwdINS6_IJS8_SA_S9_EEENS6_IJNS7_ILi1EEESI_SI_EEESC_SE_Li256ELb0ELb1ELb1ELb0EEENS1_19SingleTileSchedulerILb0ELb1ELb1ELi128EEEEEEEEEvNT_6ParamsE)
        .other          _ZN7cutlass13device_kernelIN5flash19enable_sm80_to_sm89INS1_16FlashAttnFwdSm80INS1_25CollectiveMainloopFwdSm80ILi8ELi1ELb0EN4cute5tupleIJNS5_1CILi128EEENS7_ILi96EEENS7_ILi256EEEEEELi256ENS_6half_tEfNS_4arch4Sm80ELb0ELb0ELb0ELb0ELb1ELb0ELb1ELb1EEENS1_21CollectiveEpilogueFwdINS6_IJS8_SA_S9_EEENS6_IJNS7_ILi1EEESI_SI_EEESC_SE_Li256ELb0ELb1ELb1ELb0EEENS1_19SingleTileSchedulerILb0ELb1ELb1ELi128EEEEEEEEEvNT_6ParamsE,@"STO_CUDA_ENTRY STV_DEFAULT"
_ZN7cutlass13device_kernelIN5flash19enable_sm80_to_sm89INS1_16FlashAttnFwdSm80INS1_25CollectiveMainloopFwdSm80ILi8ELi1ELb0EN4cute5tupleIJNS5_1CILi128EEENS7_ILi96EEENS7_ILi256EEEEEELi256ENS_6half_tEfNS_4arch4Sm80ELb0ELb0ELb0ELb0ELb1ELb0ELb1ELb1EEENS1_21CollectiveEpilogueFwdINS6_IJS8_SA_S9_EEENS6_IJNS7_ILi1EEESI_SI_EEESC_SE_Li256ELb0ELb1ELb1ELb0EEENS1_19SingleTileSchedulerILb0ELb1ELb1ELi128EEEEEEEEEvNT_6ParamsE:
[----:B------:R-:W-:Y:S01]  /*0000*/  LDC R1, c[0x0][0x28] ;  /* 0x00000a00ff017b82 */ /* 0x000fe20000000800 */
[----:B------:R-:W-:Y:S05]  /*0010*/  EXIT ;  /* 0x000000000000794d */ /* 0x000fea0003800000 */
.L_x_9:
        /* <DEDUP_REMOVED lines=14> */
.L_x_27:


//--------------------- .text._ZN7cutlass13device_kernelIN5flash19enable_sm80_to_sm89INS1_16FlashAttnFwdSm80INS1_25CollectiveMainloopFwdSm80ILi8ELi1ELb0EN4cute5tupleIJNS5_1CILi128EEENS7_ILi64EEENS7_ILi256EEEEEELi256ENS_6half_tEfNS_4arch4Sm80ELb0ELb0ELb0ELb1ELb1ELb0ELb1ELb1EEENS1_21CollectiveEpilogueFwdINS6_IJS8_SA_S9_EEENS6_IJNS7_ILi1EEESI_SI_EEESC_SE_Li256ELb1ELb1ELb1ELb0EEENS1_36VarlenDynamicPersistentTileSchedulerILi128ELi64ELi256ELi256ELb1ELb1ELb0ELb0ELb1ELb1EEEEEEEEEvNT_6ParamsE --------------------------
	.section	.text._ZN7cutlass13device_kernelIN5flash19enable_sm80_to_sm89INS1_16FlashAttnFwdSm80INS1_25CollectiveMainloopFwdSm80ILi8ELi1ELb0EN4cute5tupleIJNS5_1CILi128EEENS7_ILi64EEENS7_ILi256EEEEEELi256ENS_6half_tEfNS_4arch4Sm80ELb0ELb0ELb0ELb1ELb1ELb0ELb1ELb1EEENS1_21CollectiveEpilogueFwdINS6_IJS8_SA_S9_EEENS6_IJNS7_ILi1EEESI_SI_EEESC_SE_Li256ELb1ELb1ELb1ELb0EEENS1_36VarlenDynamicPersistentTileSchedulerILi128ELi64ELi256ELi256ELb1ELb1ELb0ELb0ELb1ELb1EEEEEEEEEvNT_6ParamsE,"ax",@progbits
	.align	128
.text._ZN7cutlass13device_kernelIN5flash19enable_sm80_to_sm89INS1_16FlashAttnFwdSm80INS1_25CollectiveMainloopFwdSm80ILi8ELi1ELb0EN4cute5tupleIJNS5_1CILi128EEENS7_ILi64EEENS7_ILi256EEEEEELi256ENS_6half_tEfNS_4arch4Sm80ELb0ELb0ELb0ELb1ELb1ELb0ELb1ELb1EEENS1_21CollectiveEpilogueFwdINS6_IJS8_SA_S9_EEENS6_IJNS7_ILi1EEESI_SI_EEESC_SE_Li256ELb1ELb1ELb1ELb0EEENS1_36VarlenDynamicPersistentTileSchedulerILi128ELi64ELi256ELi256ELb1ELb1ELb0ELb0ELb1ELb1EEEEEEEEEvNT_6ParamsE:
        .type           _ZN7cutlass13device_kernelIN5flash19enable_sm80_to_sm89INS1_16FlashAttnFwdSm80INS1_25CollectiveMainloopFwdSm80ILi8ELi1ELb0EN4cute5tupleIJNS5_1CILi128EEENS7_ILi64EEENS7_ILi256EEEEEELi256ENS_6half_tEfNS_4arch4Sm80ELb0ELb0ELb0ELb1ELb1ELb0ELb1ELb1EEENS1_21CollectiveEpilogueFwdINS6_IJS8_SA_S9_EEENS6_IJNS7_ILi1EEESI_SI_EEESC_SE_Li256ELb1ELb1ELb1ELb0EEENS1_36VarlenDynamicPersistentTileSchedulerILi128ELi64ELi256ELi256ELb1ELb1ELb0ELb0ELb1ELb1EEEEEEEEEvNT_6ParamsE,@function
        .size           _ZN7cutlass13device_kernelIN5flash19enable_sm80_to_sm89INS1_16FlashAttnFwdSm80INS1_25CollectiveMainloopFwdSm80ILi8ELi1ELb0EN4cute5tupleIJNS5_1CILi128EEENS7_ILi64EEENS7_ILi256EEEEEELi256ENS_6half_tEfNS_4arch4Sm80ELb0ELb0ELb0ELb1ELb1ELb0ELb1ELb1EEENS1_21CollectiveEpilogueFwdINS6_IJS8_SA_S9_EEENS6_IJNS7_ILi1EEESI_SI_EEESC_SE_Li256ELb1ELb1ELb1ELb0EEENS1_36VarlenDynamicPersistentTileSchedulerILi128ELi64ELi256ELi256ELb1ELb1ELb0ELb0ELb1ELb1EEEEEEEEEvNT_6ParamsE,(.L_x_28 - _ZN7cutlass13device_kernelIN5flash19enable_sm80_to_sm89INS1_16FlashAttnFwdSm80INS1_25CollectiveMainloopFwdSm80ILi8ELi1ELb0EN4cute5tupleIJNS5_1CILi128EEENS7_ILi64EEENS7_ILi256EEEEEELi256ENS_6half_tEfNS_4arch4Sm80ELb0ELb0ELb0ELb1ELb1ELb0ELb1ELb1EEENS1_21CollectiveEpilogueFwdINS6_IJS8_SA_S9_EEENS6_IJNS7_ILi1EEESI_SI_EEESC_SE_Li256ELb1ELb1ELb1ELb0EEENS1_36VarlenDynamicPersistentTileSchedulerILi128ELi64ELi256ELi256ELb1ELb1ELb0ELb0ELb1ELb1EEEEEEEEEvNT_6ParamsE)
        .other          _ZN7cutlass13device_kernelIN5flash19enable_sm80_to_sm89INS1_16FlashAttnFwdSm80INS1_25CollectiveMainloopFwdSm80ILi8ELi1ELb0EN4cute5tupleIJNS5_1CILi128EEENS7_ILi64EEENS7_ILi256EEEEEELi256ENS_6half_tEfNS_4arch4Sm80ELb0ELb0ELb0ELb1ELb1ELb0ELb1ELb1EEENS1_21CollectiveEpilogueFwdINS6_IJS8_SA_S9_EEENS6_IJNS7_ILi1EEESI_SI_EEESC_SE_Li256ELb1ELb1ELb1ELb0EEENS1_36VarlenDynamicPersistentTileSchedulerILi128ELi64ELi256ELi256ELb1ELb1ELb0ELb0ELb1ELb1EEEEEEEEEvNT_6ParamsE,@"STO_CUDA_ENTRY STV_DEFAULT"
_ZN7cutlass13device_kernelIN5flash19enable_sm80_to_sm89INS1_16FlashAttnFwdSm80INS1_25CollectiveMainloopFwdSm80ILi8ELi1ELb0EN4cute5tupleIJNS5_1CILi128EEENS7_ILi64EEENS7_ILi256EEEEEELi256ENS_6half_tEfNS_4arch4Sm80ELb0ELb0ELb0ELb1ELb1ELb0ELb1ELb1EEENS1_21CollectiveEpilogueFwdINS6_IJS8_SA_S9_EEENS6_IJNS7_ILi1EEESI_SI_EEESC_SE_Li256ELb1ELb1ELb1ELb0EEENS1_36VarlenDynamicPersistentTileSchedulerILi128ELi64ELi256ELi256ELb1ELb1ELb0ELb0ELb1ELb1EEEEEEEEEvNT_6ParamsE:
[----:B------:R-:W-:Y:S01]  /*0000*/  LDC R1, c[0x0][0x28] ;  /* 0x00000a00ff017b82 */ /* 0x000fe20000000800 */
[----:B------:R-:W-:Y:S05]  /*0010*/  EXIT ;  /* 0x000000000000794d */ /* 0x000fea0003800000 */
.L_x_10:
        /* <DEDUP_REMOVED lines=14> */
.L_x_28:


//--------------------- .text._ZN7cutlass13device_kernelIN5flash19enable_sm80_to_sm89INS1_16FlashAttnFwdSm80INS1_25CollectiveMainloopFwdSm80ILi8ELi1ELb0EN4cute5tupleIJNS5_1CILi128EEENS7_ILi48EEENS7_ILi256EEEEEELi256ENS_6half_tEfNS_4arch4Sm80ELb0ELb0ELb0ELb1ELb1ELb1ELb1ELb1EEENS1_21CollectiveEpilogueFwdINS6_IJS8_SA_S9_EEENS6_IJNS7_ILi1EEESI_SI_EEESC_SE_Li256ELb1ELb1ELb1ELb0EEENS1_36VarlenDynamicPersistentTileSchedulerILi128ELi48ELi256ELi256ELb1ELb1ELb0ELb0ELb1ELb1EEEEEEEEEvNT_6ParamsE --------------------------
	.section	.text._ZN7cutlass13device_kernelIN5flash19enable_sm80_to_sm89INS1_16FlashAttnFwdSm80INS1_25CollectiveMainloopFwdSm80ILi8ELi1ELb0EN4cute5tupleIJNS5_1CILi128EEENS7_ILi48EEENS7_ILi256EEEEEELi256ENS_6half_tEfNS_4arch4Sm80ELb0ELb0ELb0ELb1ELb1ELb1ELb1ELb1EEENS1_21CollectiveEpilogueFwdINS6_IJS8_SA_S9_EEENS6_IJNS7_ILi1EEESI_SI_EEESC_SE_Li256ELb1ELb1ELb1ELb0EEENS1_36VarlenDynamicPersistentTileSchedulerILi128ELi48ELi256ELi256ELb1ELb1ELb0ELb0ELb1ELb1EEEEEEEEEvNT_6ParamsE,"ax",@progbits
	.align	128
.text._ZN7cutlass13device_kernelIN5flash19enable_sm80_to_sm89INS1_16FlashAttnFwdSm80INS1_25CollectiveMainloopFwdSm80ILi8ELi1ELb0EN4cute5tupleIJNS5_1CILi128EEENS7_ILi48EEENS7_ILi256EEEEEELi256ENS_6half_tEfNS_4arch4Sm80ELb0ELb0ELb0ELb1ELb1ELb1ELb1ELb1EEENS1_21CollectiveEpilogueFwdINS6_IJS8_SA_S9_EEENS6_IJNS7_ILi1EEESI_SI_EEESC_SE_Li256ELb1ELb1ELb1ELb0EEENS1_36VarlenDynamicPersistentTileSchedulerILi128ELi48ELi256ELi256ELb1ELb1ELb0ELb0ELb1ELb1EEEEEEEEEvNT_6ParamsE:
        .type           _ZN7cutlass13device_kernelIN5flash19enable_sm80_to_sm89INS1_16FlashAttnFwdSm80INS1_25CollectiveMainloopFwdSm80ILi8ELi1ELb0EN4cute5tupleIJNS5_1CILi128EEENS7_ILi48EEENS7_ILi256EEEEEELi256ENS_6half_tEfNS_4arch4Sm80ELb0ELb0ELb0ELb1ELb1ELb1ELb1ELb1EEENS1_21CollectiveEpilogueFwdINS6_IJS8_SA_S9_EEENS6_IJNS7_ILi1EEESI_SI_EEESC_SE_Li256ELb1ELb1ELb1ELb0EEENS1_36VarlenDynamicPersistentTileSchedulerILi128ELi48ELi256ELi256ELb1ELb1ELb0ELb0ELb1ELb1EEEEEEEEEvNT_6ParamsE,@function
        .size           _ZN7cutlass13device_kernelIN5flash19enable_sm80_to_sm89INS1_16FlashAttnFwdSm80INS1_25CollectiveMainloopFwdSm80ILi8ELi1ELb0EN4cute5tupleIJNS5_1CILi128EEENS7_ILi48EEENS7_ILi256EEEEEELi256ENS_6half_tEfNS_4arch4Sm80ELb0ELb0ELb0ELb1ELb1ELb1ELb1ELb1EEENS1_21CollectiveEpilogueFwdINS6_IJS8_SA_S9_EEENS6_IJNS7_ILi1EEESI_SI_EEESC_SE_Li256ELb1ELb1ELb1ELb0EEENS1_36VarlenDynamicPersistentTileSchedulerILi128ELi48ELi256ELi256ELb1ELb1ELb0ELb0ELb1ELb1EEEEEEEEEvNT_6ParamsE,(.L_x_29 - _ZN7cutlass13device_kernelIN5flash19enable_sm80_to_sm89INS1_16FlashAttnFwdSm80INS1_25CollectiveMainloopFwdSm80ILi8ELi1ELb0EN4cute5tupleIJNS5_1CILi128EEENS7_ILi48EEENS7_ILi256EEEEEELi256ENS_6half_tEfNS_4arch4Sm80ELb0ELb0ELb0ELb1ELb1ELb1ELb1ELb1EEENS1_21CollectiveEpilogueFwdINS6_IJS8_SA_S9_EEENS6_IJNS7_ILi1EEESI_SI_EEESC_SE_Li256ELb1ELb1ELb1ELb0EEENS1_36VarlenDynamicPersistentTileSchedulerILi128ELi48ELi256ELi256ELb1ELb1ELb0ELb0ELb1ELb1EEEEEEEEEvNT_6ParamsE)
        .other          _ZN7cutlass13device_kernelIN5flash19enable_sm80_to_sm89INS1_16FlashAttnFwdSm80INS1_25CollectiveMainloopFwdSm80ILi8ELi1ELb0EN4cute5tupleIJNS5_1CILi128EEENS7_ILi48EEENS7_ILi256EEEEEELi256ENS_6half_tEfNS_4arch4Sm80ELb0ELb0ELb0ELb1ELb1ELb1ELb1ELb1EEENS1_21CollectiveEpilogueFwdINS6_IJS8_SA_S9_EEENS6_IJNS7_ILi1EEESI_SI_EEESC_SE_Li256ELb1ELb1ELb1ELb0EEENS1_36VarlenDynamicPersistentTileSchedulerILi128ELi48ELi256ELi256ELb1ELb1ELb0ELb0ELb1ELb1EEEEEEEEEvNT_6ParamsE,@"STO_CUDA_ENTRY STV_DEFAULT"
_ZN7cutlass13device_kernelIN5flash19enable_sm80_to_sm89INS1_16FlashAttnFwdSm80INS1_25CollectiveMainloopFwdSm80ILi8ELi1ELb0EN4cute5tupleIJNS5_1CILi128EEENS7_ILi48EEENS7_ILi256EEEEEELi256ENS_6half_tEfNS_4arch4Sm80ELb0ELb0ELb0ELb1ELb1ELb1ELb1ELb1EEENS1_21CollectiveEpilogueFwdINS6_IJS8_SA_S9_EEENS6_IJNS7_ILi1EEESI_SI_EEESC_SE_Li256ELb1ELb1ELb1ELb0EEENS1_36VarlenDynamicPersistentTileSchedulerILi128ELi48ELi256ELi256ELb1ELb1ELb0ELb0ELb1ELb1EEEEEEEEEvNT_6ParamsE:
[----:B------:R-:W-:Y:S01]  /*0000*/  LDC R1, c[0x0][0x28] ;  /* 0x00000a00ff017b82 */ /* 0x000fe20000000800 */
[----:B------:R-:W-:Y:S05]  /*0010*/  EXIT ;  /* 0x000000000000794d */ /* 0x000fea0003800000 */
.L_x_11:
        /* <DEDUP_REMOVED lines=14> */
.L_x_29:


//--------------------- .text._ZN7cutlass13device_kernelIN5flash19enable_sm80_to_sm89INS1_16FlashAttnFwdSm80INS1_25CollectiveMainloopFwdSm80ILi8ELi1ELb0EN4cute5tupleIJNS5_1CILi128EEENS7_ILi64EEENS7_ILi256EEEEEELi256ENS_6half_tEfNS_4arch4Sm80ELb0ELb1ELb0ELb0ELb1ELb0ELb1ELb1EEENS1_21CollectiveEpilogueFwdINS6_IJS8_SA_S9_EEENS6_IJNS7_ILi1EEESI_SI_EEESC_SE_Li256ELb0ELb1ELb1ELb0EEENS1_19SingleTileSchedulerILb0ELb1ELb1ELi128EEEEEEEEEvNT_6ParamsE --------------------------
	.section	.text._ZN7cutlass13device_kernelIN5flash19enable_sm80_to_sm89INS1_16FlashAttnFwdSm80INS1_25CollectiveMainloopFwdSm80ILi8ELi1ELb0EN4cute5tupleIJNS5_1CILi128EEENS7_ILi64EEENS7_ILi256EEEEEELi256ENS_6half_tEfNS_4arch4Sm80ELb0ELb1ELb0ELb0ELb1ELb0ELb1ELb1EEENS1_21CollectiveEpilogueFwdINS6_IJS8_SA_S9_EEENS6_IJNS7_ILi1EEESI_SI_EEESC_SE_Li256ELb0ELb1ELb1ELb0EEENS1_19SingleTileSchedulerILb0ELb1ELb1ELi128EEEEEEEEEvNT_6ParamsE,"ax",@progbits
	.align	128
.text._ZN7cutlass13device_kernelIN5flash19enable_sm80_to_sm89INS1_16FlashAttnFwdSm80INS1_25CollectiveMainloopFwdSm80ILi8ELi1ELb0EN4cute5tupleIJNS5_1CILi128EEENS7_ILi64EEENS7_ILi256EEEEEELi256ENS_6half_tEfNS_4arch4Sm80ELb0ELb1ELb0ELb0ELb1ELb0ELb1ELb1EEENS1_21CollectiveEpilogueFwdINS6_IJS8_SA_S9_EEENS6_IJNS7_ILi1EEESI_SI_EEESC_SE_Li256ELb0ELb1ELb1ELb0EEENS1_19SingleTileSchedulerILb0ELb1ELb1ELi128EEEEEEEEEvNT_6ParamsE:
        .type           _ZN7cutlass13device_kernelIN5flash19enable_sm80_to_sm89INS1_16FlashAttnFwdSm80INS1_25CollectiveMainloopFwdSm80ILi8ELi1ELb0EN4cute5tupleIJNS5_1CILi128EEENS7_ILi64EEENS7_ILi256EEEEEELi256ENS_6half_tEfNS_4arch4Sm80ELb0ELb1ELb0ELb0ELb1ELb0ELb1ELb1EEENS1_21CollectiveEpilogueFwdINS6_IJS8_SA_S9_EEENS6_IJNS7_ILi1EEESI_SI_EEESC_SE_Li256ELb0ELb1ELb1ELb0EEENS1_19SingleTileSchedulerILb0ELb1ELb1ELi128EEEEEEEEEvNT_6ParamsE,@function
        .size           _ZN7cutlass13device_kernelIN5flash19enable_sm80_to_sm89INS1_16FlashAttnFwdSm80INS1_25CollectiveMainloopFwdSm80ILi8ELi1ELb0EN4cute5tupleIJNS5_1CILi128EEENS7_ILi64EEENS7_ILi256EEEEEELi256ENS_6half_tEfNS_4arch4Sm80ELb0ELb1ELb0ELb0ELb1ELb0ELb1ELb1EEENS1_21CollectiveEpilogueFwdINS6_IJS8_SA_S9_EEENS6_IJNS7_ILi1EEESI_SI_EEESC_SE_Li256ELb0ELb1ELb1ELb0EEENS1_19SingleTileSchedulerILb0ELb1ELb1ELi128EEEEEEEEEvNT_6ParamsE,(.L_x_30 - _ZN7cutlass13device_kernelIN5flash19enable_sm80_to_sm89INS1_16FlashAttnFwdSm80INS1_25CollectiveMainloopFwdSm80ILi8ELi1ELb0EN4cute5tupleIJNS5_1CILi128EEENS7_ILi64EEENS7_ILi256EEEEEELi256ENS_6half_tEfNS_4arch4Sm80ELb0ELb1ELb0ELb0ELb1ELb0ELb1ELb1EEENS1_21CollectiveEpilogueFwdINS6_IJS8_SA_S9_EEENS6_IJNS7_ILi1EEESI_SI_EEESC_SE_Li256ELb0ELb1ELb1ELb0EEENS1_19SingleTileSchedulerILb0ELb1ELb1ELi128EEEEEEEEEvNT_6ParamsE)
        .other          _ZN7cutlass13device_kernelIN5flash19enable_sm80_to_sm89INS1_16FlashAttnFwdSm80INS1_25CollectiveMainloopFwdSm80ILi8ELi1ELb0EN4cute5tupleIJNS5_1CILi128EEENS7_ILi64EEENS7_ILi256EEEEEELi256ENS_6half_tEfNS_4arch4Sm80ELb0ELb1ELb0ELb0ELb1ELb0ELb1ELb1EEENS1_21CollectiveEpilogueFwdINS6_IJS8_SA_S9_EEENS6_IJNS7_ILi1EEESI_SI_EEESC_SE_Li256ELb0ELb1ELb1ELb0EEENS1_19SingleTileSchedulerILb0ELb1ELb1ELi128EEEEEEEEEvNT_6ParamsE,@"STO_CUDA_ENTRY STV_DEFAULT"
_ZN7cutlass13device_kernelIN5flash19enable_sm80_to_sm89INS1_16FlashAttnFwdSm80INS1_25CollectiveMainloopFwdSm80ILi8ELi1ELb0EN4cute5tupleIJNS5_1CILi128EEENS7_ILi64EEENS7_ILi256EEEEEELi256ENS_6half_tEfNS_4arch4Sm80ELb0ELb1ELb0ELb0ELb1ELb0ELb1ELb1EEENS1_21CollectiveEpilogueFwdINS6_IJS8_SA_S9_EEENS6_IJNS7_ILi1EEESI_SI_EEESC_SE_Li256ELb0ELb1ELb1ELb0EEENS1_19SingleTileSchedulerILb0ELb1ELb1ELi128EEEEEEEEEvNT_6ParamsE:
[----:B------:R-:W-:Y:S01]  /*0000*/  LDC R1, c[0x0][0x28] ;  /* 0x00000a00ff017b82 */ /* 0x000fe20000000800 */
[----:B------:R-:W-:Y:S05]  /*0010*/  EXIT ;  /* 0x000000000000794d */ /* 0x000fea0003800000 */
.L_x_12:
        /* <DEDUP_REMOVED lines=14> */
.L_x_30:


//--------------------- .text._ZN7cutlass13device_kernelIN5flash19enable_sm80_to_sm89INS1_16FlashAttnFwdSm80INS1_25CollectiveMainloopFwdSm80ILi8ELi1ELb0EN4cute5tupleIJNS5_1CILi128EEENS7_ILi64EEENS7_ILi256EEEEEELi256ENS_6half_tEfNS_4arch4Sm80ELb0ELb1ELb0ELb1ELb1ELb0ELb1ELb1EEENS1_21CollectiveEpilogueFwdINS6_IJS8_SA_S9_EEENS6_IJNS7_ILi1EEESI_SI_EEESC_SE_Li256ELb1ELb1ELb1ELb0EEENS1_36VarlenDynamicPersistentTileSchedulerILi128ELi64ELi256ELi256ELb1ELb1ELb0ELb1ELb0ELb1EEEEEEEEEvNT_6ParamsE --------------------------
	.section	.text._ZN7cutlass13device_kernelIN5flash19enable_sm80_to_sm89INS1_16FlashAttnFwdSm80INS1_25CollectiveMainloopFwdSm80ILi8ELi1ELb0EN4cute5tupleIJNS5_1CILi128EEENS7_ILi64EEENS7_ILi256EEEEEELi256ENS_6half_tEfNS_4arch4Sm80ELb0ELb1ELb0ELb1ELb1ELb0ELb1ELb1EEENS1_21CollectiveEpilogueFwdINS6_IJS8_SA_S9_EEENS6_IJNS7_ILi1EEESI_SI_EEESC_SE_Li256ELb1ELb1ELb1ELb0EEENS1_36VarlenDynamicPersistentTileSchedulerILi128ELi64ELi256ELi256ELb1ELb1ELb0ELb1ELb0ELb1EEEEEEEEEvNT_6ParamsE,"ax",@progbits
	.align	128
.text._ZN7cutlass13device_kernelIN5flash19enable_sm80_to_sm89INS1_16FlashAttnFwdSm80INS1_25CollectiveMainloopFwdSm80ILi8ELi1ELb0EN4cute5tupleIJNS5_1CILi128EEENS7_ILi64EEENS7_ILi256EEEEEELi256ENS_6half_tEfNS_4arch4Sm80ELb0ELb1ELb0ELb1ELb1ELb0ELb1ELb1EEENS1_21CollectiveEpilogueFwdINS6_IJS8_SA_S9_EEENS6_IJNS7_ILi1EEESI_SI_EEESC_SE_Li256ELb1ELb1ELb1ELb0EEENS1_36VarlenDynamicPersistentTileSchedulerILi128ELi64ELi256ELi256ELb1ELb1ELb0ELb1ELb0ELb1EEEEEEEEEvNT_6ParamsE:
        .type           _ZN7cutlass13device_kernelIN5flash19enable_sm80_to_sm89INS1_16FlashAttnFwdSm80INS1_25CollectiveMainloopFwdSm80ILi8ELi1ELb0EN4cute5tupleIJNS5_1CILi128EEENS7_ILi64EEENS7_ILi256EEEEEELi256ENS_6half_tEfNS_4arch4Sm80ELb0ELb1ELb0ELb1ELb1ELb0ELb1ELb1EEENS1_21CollectiveEpilogueFwdINS6_IJS8_SA_S9_EEENS6_IJNS7_ILi1EEESI_SI_EEESC_SE_Li256ELb1ELb1ELb1ELb0EEENS1_36VarlenDynamicPersistentTileSchedulerILi128ELi64ELi256ELi256ELb1ELb1ELb0ELb1ELb0ELb1EEEEEEEEEvNT_6ParamsE,@function
        .size           _ZN7cutlass13device_kernelIN5flash19enable_sm80_to_sm89INS1_16FlashAttnFwdSm80INS1_25CollectiveMainloopFwdSm80ILi8ELi1ELb0EN4cute5tupleIJNS5_1CILi128EEENS7_ILi64EEENS7_ILi256EEEEEELi256ENS_6half_tEfNS_4arch4Sm80ELb0ELb1ELb0ELb1ELb1ELb0ELb1ELb1EEENS1_21CollectiveEpilogueFwdINS6_IJS8_SA_S9_EEENS6_IJNS7_ILi1EEESI_SI_EEESC_SE_Li256ELb1ELb1ELb1ELb0EEENS1_36VarlenDynamicPersistentTileSchedulerILi128ELi64ELi256ELi256ELb1ELb1ELb0ELb1ELb0ELb1EEEEEEEEEvNT_6ParamsE,(.L_x_31 - _ZN7cutlass13device_kernelIN5flash19enable_sm80_to_sm89INS1_16FlashAttnFwdSm80INS1_25CollectiveMainloopFwdSm80ILi8ELi1ELb0EN4cute5tupleIJNS5_1CILi128EEENS7_ILi64EEENS7_ILi256EEEEEELi256ENS_6half_tEfNS_4arch4Sm80ELb0ELb1ELb0ELb1ELb1ELb0ELb1ELb1EEENS1_21CollectiveEpilogueFwdINS6_IJS8_SA_S9_EEENS6_IJNS7_ILi1EEESI_SI_EEESC_SE_Li256ELb1ELb1ELb1ELb0EEENS1_36VarlenDynamicPersistentTileSchedulerILi128ELi64ELi256ELi256ELb1ELb1ELb0ELb1ELb0ELb1EEEEEEEEEvNT_6ParamsE)
        .other          _ZN7cutlass13device_kernelIN5flash19enable_sm80_to_sm89INS1_16FlashAttnFwdSm80INS1_25CollectiveMainloopFwdSm80ILi8ELi1ELb0EN4cute5tupleIJNS5_1CILi128EEENS7_ILi64EEENS7_ILi256EEEEEELi256ENS_6half_tEfNS_4arch4Sm80ELb0ELb1ELb0ELb1ELb1ELb0ELb1ELb1EEENS1_21CollectiveEpilogueFwdINS6_IJS8_SA_S9_EEENS6_IJNS7_ILi1EEESI_SI_EEESC_SE_Li256ELb1ELb1ELb1ELb0EEENS1_36VarlenDynamicPersistentTileSchedulerILi128ELi64ELi256ELi256ELb1ELb1ELb0ELb1ELb0ELb1EEEEEEEEEvNT_6ParamsE,@"STO_CUDA_ENTRY STV_DEFAULT"
_ZN7cutlass13device_kernelIN5flash19enable_sm80_to_sm89INS1_16FlashAttnFwdSm80INS1_25CollectiveMainloopFwdSm80ILi8ELi1ELb0EN4cute5tupleIJNS5_1CILi128EEENS7_ILi64EEENS7_ILi256EEEEEELi256ENS_6half_tEfNS_4arch4Sm80ELb0ELb1ELb0ELb1ELb1ELb0ELb1ELb1EEENS1_21CollectiveEpilogueFwdINS6_IJS8_SA_S9_EEENS6_IJNS7_ILi1EEESI_SI_EEESC_SE_Li256ELb1ELb1ELb1ELb0EEENS1_36VarlenDynamicPersistentTileSchedulerILi128ELi64ELi256ELi256ELb1ELb1ELb0ELb1ELb0ELb1EEEEEEEEEvNT_6ParamsE:
[----:B------:R-:W-:Y:S01]  /*0000*/  LDC R1, c[0x0][0x28] ;  /* 0x00000a00ff017b82 */ /* 0x000fe20000000800 */
[----:B------:R-:W-:Y:S05]  /*0010*/  EXIT ;  /* 0x000000000000794d */ /* 0x000fea0003800000 */
.L_x_13:
        /* <DEDUP_REMOVED lines=14> */
.L_x_31:


//--------------------- .text._ZN7cutlass13device_kernelIN5flash19enable_sm80_to_sm89INS1_16FlashAttnFwdSm80INS1_25CollectiveMainloopFwdSm80ILi8ELi1ELb0EN4cute5tupleIJNS5_1CILi128EEENS7_ILi48EEENS7_ILi256EEEEEELi256ENS_6half_tEfNS_4arch4Sm80ELb0ELb1ELb0ELb1ELb1ELb1ELb1ELb1EEENS1_21CollectiveEpilogueFwdINS6_IJS8_SA_S9_EEENS6_IJNS7_ILi1EEESI_SI_EEESC_SE_Li256ELb1ELb1ELb1ELb0EEENS1_36VarlenDynamicPersistentTileSchedulerILi128ELi48ELi256ELi256ELb1ELb1ELb0ELb1ELb0ELb1EEEEEEEEEvNT_6ParamsE --------------------------
	.section	.text._ZN7cutlass13device_kernelIN5flash19enable_sm80_to_sm89INS1_16FlashAttnFwdSm80INS1_25CollectiveMainloopFwdSm80ILi8ELi1ELb0EN4cute5tupleIJNS5_1CILi128EEENS7_ILi48EEENS7_ILi256EEEEEELi256ENS_6half_tEfNS_4arch4Sm80ELb0ELb1ELb0ELb1ELb1ELb1ELb1ELb1EEENS1_21CollectiveEpilogueFwdINS6_IJS8_SA_S9_EEENS6_IJNS7_ILi1EEESI_SI_EEESC_SE_Li256ELb1ELb1ELb1ELb0EEENS1_36VarlenDynamicPersistentTileSchedulerILi128ELi48ELi256ELi256ELb1ELb1ELb0ELb1ELb0ELb1EEEEEEEEEvNT_6ParamsE,"ax",@progbits
	.align	128
.text._ZN7cutlass13device_kernelIN5flash19enable_sm80_to_sm89INS1_16FlashAttnFwdSm80INS1_25CollectiveMainloopFwdSm80ILi8ELi1ELb0EN4cute5tupleIJNS5_1CILi128EEENS7_ILi48EEENS7_ILi256EEEEEELi256ENS_6half_tEfNS_4arch4Sm80ELb0ELb1ELb0ELb1ELb1ELb1ELb1ELb1EEENS1_21CollectiveEpilogueFwdINS6_IJS8_SA_S9_EEENS6_IJNS7_ILi1EEESI_SI_EEESC_SE_Li256ELb1ELb1ELb1ELb0EEENS1_36VarlenDynamicPersistentTileSchedulerILi128ELi48ELi256ELi256ELb1ELb1ELb0ELb1ELb0ELb1EEEEEEEEEvNT_6ParamsE:
        .type           _ZN7cutlass13device_kernelIN5flash19enable_sm80_to_sm89INS1_16FlashAttnFwdSm80INS1_25CollectiveMainloopFwdSm80ILi8ELi1ELb0EN4cute5tupleIJNS5_1CILi128EEENS7_ILi48EEENS7_ILi256EEEEEELi256ENS_6half_tEfNS_4arch4Sm80ELb0ELb1ELb0ELb1ELb1ELb1ELb1ELb1EEENS1_21CollectiveEpilogueFwdINS6_IJS8_SA_S9_EEENS6_IJNS7_ILi1EEESI_SI_EEESC_SE_Li256ELb1ELb1ELb1ELb0EEENS1_36VarlenDynamicPersistentTileSchedulerILi128ELi48ELi256ELi256ELb1ELb1ELb0ELb1ELb0ELb1EEEEEEEEEvNT_6ParamsE,@function
        .size           _ZN7cutlass13device_kernelIN5flash19enable_sm80_to_sm89INS1_16FlashAttnFwdSm80INS1_25CollectiveMainloopFwdSm80ILi8ELi1ELb0EN4cute5tupleIJNS5_1CILi128EEENS7_ILi48EEENS7_ILi256EEEEEELi256ENS_6half_tEfNS_4arch4Sm80ELb0ELb1ELb0ELb1ELb1ELb1ELb1ELb1EEENS1_21CollectiveEpilogueFwdINS6_IJS8_SA_S9_EEENS6_IJNS7_ILi1EEESI_SI_EEESC_SE_Li256ELb1ELb1ELb1ELb0EEENS1_36VarlenDynamicPersistentTileSchedulerILi128ELi48ELi256ELi256ELb1ELb1ELb0ELb1ELb0ELb1EEEEEEEEEvNT_6ParamsE,(.L_x_32 - _ZN7cutlass13device_kernelIN5flash19enable_sm80_to_sm89INS1_16FlashAttnFwdSm80INS1_25CollectiveMainloopFwdSm80ILi8ELi1ELb0EN4cute5tupleIJNS5_1CILi128EEENS7_ILi48EEENS7_ILi256EEEEEELi256ENS_6half_tEfNS_4arch4Sm80ELb0ELb1ELb0ELb1ELb1ELb1ELb1ELb1EEENS1_21CollectiveEpilogueFwdINS6_IJS8_SA_S9_EEENS6_IJNS7_ILi1EEESI_SI_EEESC_SE_Li256ELb1ELb1ELb1ELb0EEENS1_36VarlenDynamicPersistentTileSchedulerILi128ELi48ELi256ELi256ELb1ELb1ELb0ELb1ELb0ELb1EEEEEEEEEvNT_6ParamsE)
        .other          _ZN7cutlass13device_kernelIN5flash19enable_sm80_to_sm89INS1_16FlashAttnFwdSm80INS1_25CollectiveMainloopFwdSm80ILi8ELi1ELb0EN4cute5tupleIJNS5_1CILi128EEENS7_ILi48EEENS7_ILi256EEEEEELi256ENS_6half_tEfNS_4arch4Sm80ELb0ELb1ELb0ELb1ELb1ELb1ELb1ELb1EEENS1_21CollectiveEpilogueFwdINS6_IJS8_SA_S9_EEENS6_IJNS7_ILi1EEESI_SI_EEESC_SE_Li256ELb1ELb1ELb1ELb0EEENS1_36VarlenDynamicPersistentTileSchedulerILi128ELi48ELi256ELi256ELb1ELb1ELb0ELb1ELb0ELb1EEEEEEEEEvNT_6ParamsE,@"STO_CUDA_ENTRY STV_DEFAULT"
_ZN7cutlass13device_kernelIN5flash19enable_sm80_to_sm89INS1_16FlashAttnFwdSm80INS1_25CollectiveMainloopFwdSm80ILi8ELi1ELb0EN4cute5tupleIJNS5_1CILi128EEENS7_ILi48EEENS7_ILi256EEEEEELi256ENS_6half_tEfNS_4arch4Sm80ELb0ELb1ELb0ELb1ELb1ELb1ELb1ELb1EEENS1_21CollectiveEpilogueFwdINS6_IJS8_SA_S9_EEENS6_IJNS7_ILi1EEESI_SI_EEESC_SE_Li256ELb1ELb1ELb1ELb0EEENS1_36VarlenDynamicPersistentTileSchedulerILi128ELi48ELi256ELi256ELb1ELb1ELb0ELb1ELb0ELb1EEEEEEEEEvNT_6ParamsE:
[----:B------:R-:W-:Y:S01]  /*0000*/  LDC R1, c[0x0][0x28] ;  /* 0x00000a00ff017b82 */ /* 0x000fe20000000800 */
[----:B------:R-:W-:Y:S05]  /*0010*/  EXIT ;  /* 0x000000000000794d */ /* 0x000fea0003800000 */
.L_x_14:
        /* <DEDUP_REMOVED lines=14> */
.L_x_32:


//--------------------- .text._ZN7cutlass13device_kernelIN5flash19enable_sm80_to_sm89INS1_16FlashAttnFwdSm80INS1_25CollectiveMainloopFwdSm80ILi8ELi1ELb0EN4cute5tupleIJNS5_1CILi128EEENS7_ILi96EEENS7_ILi256EEEEEELi256ENS_6half_tEfNS_4arch4Sm80ELb1ELb0ELb0ELb0ELb1ELb0ELb1ELb1EEENS1_21CollectiveEpilogueFwdINS6_IJS8_SA_S9_EEENS6_IJNS7_ILi1EEESI_SI_EEESC_SE_Li256ELb0ELb1ELb1ELb0EEENS1_30DynamicPersistentTileSchedulerILi256ELi256ELb1ELb1ELb0EEEEEEEEEvNT_6ParamsE --------------------------
	.section	.text._ZN7cutlass13device_kernelIN5flash19enable_sm80_to_sm89INS1_16FlashAttnFwdSm80INS1_25CollectiveMainloopFwdSm80ILi8ELi1ELb0EN4cute5tupleIJNS5_1CILi128EEENS7_ILi96EEENS7_ILi256EEEEEELi256ENS_6half_tEfNS_4arch4Sm80ELb1ELb0ELb0ELb0ELb1ELb0ELb1ELb1EEENS1_21CollectiveEpilogueFwdINS6_IJS8_SA_S9_EEENS6_IJNS7_ILi1EEESI_SI_EEESC_SE_Li256ELb0ELb1ELb1ELb0EEENS1_30DynamicPersistentTileSchedulerILi256ELi256ELb1ELb1ELb0EEEEEEEEEvNT_6ParamsE,"ax",@progbits
	.align	128
.text._ZN7cutlass13device_kernelIN5flash19enable_sm80_to_sm89INS1_16FlashAttnFwdSm80INS1_25CollectiveMainloopFwdSm80ILi8ELi1ELb0EN4cute5tupleIJNS5_1CILi128EEENS7_ILi96EEENS7_ILi256EEEEEELi256ENS_6half_tEfNS_4arch4Sm80ELb1ELb0ELb0ELb0ELb1ELb0ELb1ELb1EEENS1_21CollectiveEpilogueFwdINS6_IJS8_SA_S9_EEENS6_IJNS7_ILi1EEESI_SI_EEESC_SE_Li256ELb0ELb1ELb1ELb0EEENS1_30DynamicPersistentTileSchedulerILi256ELi256ELb1ELb1ELb0EEEEEEEEEvNT_6ParamsE:
        .type           _ZN7cutlass13device_kernelIN5flash19enable_sm80_to_sm89INS1_16FlashAttnFwdSm80INS1_25CollectiveMainloopFwdSm80ILi8ELi1ELb0EN4cute5tupleIJNS5_1CILi128EEENS7_ILi96EEENS7_ILi256EEEEEELi256ENS_6half_tEfNS_4arch4Sm80ELb1ELb0ELb0ELb0ELb1ELb0ELb1ELb1EEENS1_21CollectiveEpilogueFwdINS6_IJS8_SA_S9_EEENS6_IJNS7_ILi1EEESI_SI_EEESC_SE_Li256ELb0ELb1ELb1ELb0EEENS1_30DynamicPersistentTileSchedulerILi256ELi256ELb1ELb1ELb0EEEEEEEEEvNT_6ParamsE,@function
        .size           _ZN7cutlass13device_kernelIN5flash19enable_sm80_to_sm89INS1_16FlashAttnFwdSm80INS1_25CollectiveMainloopFwdSm80ILi8ELi1ELb0EN4cute5tupleIJNS5_1CILi128EEENS7_ILi96EEENS7_ILi256EEEEEELi256ENS_6half_tEfNS_4arch4Sm80ELb1ELb0ELb0ELb0ELb1ELb0ELb1ELb1EEENS1_21CollectiveEpilogueFwdINS6_IJS8_SA_S9_EEENS6_IJNS7_ILi1EEESI_SI_EEESC_SE_Li256ELb0ELb1ELb1ELb0EEENS1_30DynamicPersistentTileSchedulerILi256ELi256ELb1ELb1ELb0EEEEEEEEEvNT_6ParamsE,(.L_x_33 - _ZN7cutlass13device_kernelIN5flash19enable_sm80_to_sm89INS1_16FlashAttnFwdSm80INS1_25CollectiveMainloopFwdSm80ILi8ELi1ELb0EN4cute5tupleIJNS5_1CILi128EEENS7_ILi96EEENS7_ILi256EEEEEELi256ENS_6half_tEfNS_4arch4Sm80ELb1ELb0ELb0ELb0ELb1ELb0ELb1ELb1EEENS1_21CollectiveEpilogueFwdINS6_IJS8_SA_S9_EEENS6_IJNS7_ILi1EEESI_SI_EEESC_SE_Li256ELb0ELb1ELb1ELb0EEENS1_30DynamicPersistentTileSchedulerILi256ELi256ELb1ELb1ELb0EEEEEEEEEvNT_6ParamsE)
        .other          _ZN7cutlass13device_kernelIN5flash19enable_sm80_to_sm89INS1_16FlashAttnFwdSm80INS1_25CollectiveMainloopFwdSm80ILi8ELi1ELb0EN4cute5tupleIJNS5_1CILi128EEENS7_ILi96EEENS7_ILi256EEEEEELi256ENS_6half_tEfNS_4arch4Sm80ELb1ELb0ELb0ELb0ELb1ELb0ELb1ELb1EEENS1_21CollectiveEpilogueFwdINS6_IJS8_SA_S9_EEENS6_IJNS7_ILi1EEESI_SI_EEESC_SE_Li256ELb0ELb1ELb1ELb0EEENS1_30DynamicPersistentTileSchedulerILi256ELi256ELb1ELb1ELb0EEEEEEEEEvNT_6ParamsE,@"STO_CUDA_ENTRY STV_DEFAULT"
_ZN7cutlass13device_kernelIN5flash19enable_sm80_to_sm89INS1_16FlashAttnFwdSm80INS1_25CollectiveMainloopFwdSm80ILi8ELi1ELb0EN4cute5tupleIJNS5_1CILi128EEENS7_ILi96EEENS7_ILi256EEEEEELi256ENS_6half_tEfNS_4arch4Sm80ELb1ELb0ELb0ELb0ELb1ELb0ELb1ELb1EEENS1_21CollectiveEpilogueFwdINS6_IJS8_SA_S9_EEENS6_IJNS7_ILi1EEESI_SI_EEESC_SE_Li256ELb0ELb1ELb1ELb0EEENS1_30DynamicPersistentTileSchedulerILi256ELi256ELb1ELb1ELb0EEEEEEEEEvNT_6ParamsE:
[----:B------:R-:W-:Y:S01]  /*0000*/  LDC R1, c[0x0][0x28] ;  /* 0x00000a00ff017b82 */ /* 0x000fe20000000800 */
[----:B------:R-:W-:Y:S05]  /*0010*/  EXIT ;  /* 0x000000000000794d */ /* 0x000fea0003800000 */
.L_x_15:
        /* <DEDUP_REMOVED lines=14> */
.L_x_33:


//--------------------- .text._ZN7cutlass13device_kernelIN5flash19enable_sm80_to_sm89INS1_16FlashAttnFwdSm80INS1_25CollectiveMainloopFwdSm80ILi8ELi1ELb0EN4cute5tupleIJNS5_1CILi128EEENS7_ILi64EEENS7_ILi256EEEEEELi256ENS_6half_tEfNS_4arch4Sm80ELb1ELb0ELb0ELb1ELb1ELb0ELb1ELb1EEENS1_21CollectiveEpilogueFwdINS6_IJS8_SA_S9_EEENS6_IJNS7_ILi1EEESI_SI_EEESC_SE_Li256ELb1ELb1ELb1ELb0EEENS1_36VarlenDynamicPersistentTileSchedulerILi128ELi64ELi256ELi256ELb1ELb1ELb0ELb1ELb1ELb1EEEEEEEEEvNT_6ParamsE --------------------------
	.section	.text._ZN7cutlass13device_kernelIN5flash19enable_sm80_to_sm89INS1_16FlashAttnFwdSm80INS1_25CollectiveMainloopFwdSm80ILi8ELi1ELb0EN4cute5tupleIJNS5_1CILi128EEENS7_ILi64EEENS7_ILi256EEEEEELi256ENS_6half_tEfNS_4arch4Sm80ELb1ELb0ELb0ELb1ELb1ELb0ELb1ELb1EEENS1_21CollectiveEpilogueFwdINS6_IJS8_SA_S9_EEENS6_IJNS7_ILi1EEESI_SI_EEESC_SE_Li256ELb1ELb1ELb1ELb0EEENS1_36VarlenDynamicPersistentTileSchedulerILi128ELi64ELi256ELi256ELb1ELb1ELb0ELb1ELb1ELb1EEEEEEEEEvNT_6ParamsE,"ax",@progbits
	.align	128
.text._ZN7cutlass13device_kernelIN5flash19enable_sm80_to_sm89INS1_16FlashAttnFwdSm80INS1_25CollectiveMainloopFwdSm80ILi8ELi1ELb0EN4cute5tupleIJNS5_1CILi128EEENS7_ILi64EEENS7_ILi256EEEEEELi256ENS_6half_tEfNS_4arch4Sm80ELb1ELb0ELb0ELb1ELb1ELb0ELb1ELb1EEENS1_21CollectiveEpilogueFwdINS6_IJS8_SA_S9_EEENS6_IJNS7_ILi1EEESI_SI_EEESC_SE_Li256ELb1ELb1ELb1ELb0EEENS1_36VarlenDynamicPersistentTileSchedulerILi128ELi64ELi256ELi256ELb1ELb1ELb0ELb1ELb1ELb1EEEEEEEEEvNT_6ParamsE:
        .type           _ZN7cutlass13device_kernelIN5flash19enable_sm80_to_sm89INS1_16FlashAttnFwdSm80INS1_25CollectiveMainloopFwdSm80ILi8ELi1ELb0EN4cute5tupleIJNS5_1CILi128EEENS7_ILi64EEENS7_ILi256EEEEEELi256ENS_6half_tEfNS_4arch4Sm80ELb1ELb0ELb0ELb1ELb1ELb0ELb1ELb1EEENS1_21CollectiveEpilogueFwdINS6_IJS8_SA_S9_EEENS6_IJNS7_ILi1EEESI_SI_EEESC_SE_Li256ELb1ELb1ELb1ELb0EEENS1_36VarlenDynamicPersistentTileSchedulerILi128ELi64ELi256ELi256ELb1ELb1ELb0ELb1ELb1ELb1EEEEEEEEEvNT_6ParamsE,@function
        .size           _ZN7cutlass13device_kernelIN5flash19enable_sm80_to_sm89INS1_16FlashAttnFwdSm80INS1_25CollectiveMainloopFwdSm80ILi8ELi1ELb0EN4cute5tupleIJNS5_1CILi128EEENS7_ILi64EEENS7_ILi256EEEEEELi256ENS_6half_tEfNS_4arch4Sm80ELb1ELb0ELb0ELb1ELb1ELb0ELb1ELb1EEENS1_21CollectiveEpilogueFwdINS6_IJS8_SA_S9_EEENS6_IJNS7_ILi1EEESI_SI_EEESC_SE_Li256ELb1ELb1ELb1ELb0EEENS1_36VarlenDynamicPersistentTileSchedulerILi128ELi64ELi256ELi256ELb1ELb1ELb0ELb1ELb1ELb1EEEEEEEEEvNT_6ParamsE,(.L_x_34 - _ZN7cutlass13device_kernelIN5flash19enable_sm80_to_sm89INS1_16FlashAttnFwdSm80INS1_25CollectiveMainloopFwdSm80ILi8ELi1ELb0EN4cute5tupleIJNS5_1CILi128EEENS7_ILi64EEENS7_ILi256EEEEEELi256ENS_6half_tEfNS_4arch4Sm80ELb1ELb0ELb0ELb1ELb1ELb0ELb1ELb1EEENS1_21CollectiveEpilogueFwdINS6_IJS8_SA_S9_EEENS6_IJNS7_ILi1EEESI_SI_EEESC_SE_Li256ELb1ELb1ELb1ELb0EEENS1_36VarlenDynamicPersistentTileSchedulerILi128ELi64ELi256ELi256ELb1ELb1ELb0ELb1ELb1ELb1EEEEEEEEEvNT_6ParamsE)
        .other          _ZN7cutlass13device_kernelIN5flash19enable_sm80_to_sm89INS1_16FlashAttnFwdSm80INS1_25CollectiveMainloopFwdSm80ILi8ELi1ELb0EN4cute5tupleIJNS5_1CILi128EEENS7_ILi64EEENS7_ILi256EEEEEELi256ENS_6half_tEfNS_4arch4Sm80ELb1ELb0ELb0ELb1ELb1ELb0ELb1ELb1EEENS1_21CollectiveEpilogueFwdINS6_IJS8_SA_S9_EEENS6_IJNS7_ILi1EEESI_SI_EEESC_SE_Li256ELb1ELb1ELb1ELb0EEENS1_36VarlenDynamicPersistentTileSchedulerILi128ELi64ELi256ELi256ELb1ELb1ELb0ELb1ELb1ELb1EEEEEEEEEvNT_6ParamsE,@"STO_CUDA_ENTRY STV_DEFAULT"
_ZN7cutlass13device_kernelIN5flash19enable_sm80_to_sm89INS1_16FlashAttnFwdSm80INS1_25CollectiveMainloopFwdSm80ILi8ELi1ELb0EN4cute5tupleIJNS5_1CILi128EEENS7_ILi64EEENS7_ILi256EEEEEELi256ENS_6half_tEfNS_4arch4Sm80ELb1ELb0ELb0ELb1ELb1ELb0ELb1ELb1EEENS1_21CollectiveEpilogueFwdINS6_IJS8_SA_S9_EEENS6_IJNS7_ILi1EEESI_SI_EEESC_SE_Li256ELb1ELb1ELb1ELb0EEENS1_36VarlenDynamicPersistentTileSchedulerILi128ELi64ELi256ELi256ELb1ELb1ELb0ELb1ELb1ELb1EEEEEEEEEvNT_6ParamsE:
[----:B------:R-:W-:Y:S01]  /*0000*/  LDC R1, c[0x0][0x28] ;  /* 0x00000a00ff017b82 */ /* 0x000fe20000000800 */
[----:B------:R-:W-:Y:S05]  /*0010*/  EXIT ;  /* 0x000000000000794d */ /* 0x000fea0003800000 */
.L_x_16:
        /* <DEDUP_REMOVED lines=14> */
.L_x_34:


//--------------------- .text._ZN7cutlass13device_kernelIN5flash19enable_sm80_to_sm89INS1_16FlashAttnFwdSm80INS1_25CollectiveMainloopFwdSm80ILi8ELi1ELb0EN4cute5tupleIJNS5_1CILi128EEENS7_ILi48EEENS7_ILi256EEEEEELi256ENS_6half_tEfNS_4arch4Sm80ELb1ELb0ELb0ELb1ELb1ELb1ELb1ELb1EEENS1_21CollectiveEpilogueFwdINS6_IJS8_SA_S9_EEENS6_IJNS7_ILi1EEESI_SI_EEESC_SE_Li256ELb1ELb1ELb1ELb0EEENS1_36VarlenDynamicPersistentTileSchedulerILi128ELi48ELi256ELi256ELb1ELb1ELb0ELb1ELb1ELb1EEEEEEEEEvNT_6ParamsE --------------------------
	.section	.text._ZN7cutlass13device_kernelIN5flash19enable_sm80_to_sm89INS1_16FlashAttnFwdSm80INS1_25CollectiveMainloopFwdSm80ILi8ELi1ELb0EN4cute5tupleIJNS5_1CILi128EEENS7_ILi48EEENS7_ILi256EEEEEELi256ENS_6half_tEfNS_4arch4Sm80ELb1ELb0ELb0ELb1ELb1ELb1ELb1ELb1EEENS1_21CollectiveEpilogueFwdINS6_IJS8_SA_S9_EEENS6_IJNS7_ILi1EEESI_SI_EEESC_SE_Li256ELb1ELb1ELb1ELb0EEENS1_36VarlenDynamicPersistentTileSchedulerILi128ELi48ELi256ELi256ELb1ELb1ELb0ELb1ELb1ELb1EEEEEEEEEvNT_6ParamsE,"ax",@progbits
	.align	128
.text._ZN7cutlass13device_kernelIN5flash19enable_sm80_to_sm89INS1_16FlashAttnFwdSm80INS1_25CollectiveMainloopFwdSm80ILi8ELi1ELb0EN4cute5tupleIJNS5_1CILi128EEENS7_ILi48EEENS7_ILi256EEEEEELi256ENS_6half_tEfNS_4arch4Sm80ELb1ELb0ELb0ELb1ELb1ELb1ELb1ELb1EEENS1_21CollectiveEpilogueFwdINS6_IJS8_SA_S9_EEENS6_IJNS7_ILi1EEESI_SI_EEESC_SE_Li256ELb1ELb1ELb1ELb0EEENS1_36VarlenDynamicPersistentTileSchedulerILi128ELi48ELi256ELi256ELb1ELb1ELb0ELb1ELb1ELb1EEEEEEEEEvNT_6ParamsE:
        .type           _ZN7cutlass13device_kernelIN5flash19enable_sm80_to_sm89INS1_16FlashAttnFwdSm80INS1_25CollectiveMainloopFwdSm80ILi8ELi1ELb0EN4cute5tupleIJNS5_1CILi128EEENS7_ILi48EEENS7_ILi256EEEEEELi256ENS_6half_tEfNS_4arch4Sm80ELb1ELb0ELb0ELb1ELb1ELb1ELb1ELb1EEENS1_21CollectiveEpilogueFwdINS6_IJS8_SA_S9_EEENS6_IJNS7_ILi1EEESI_SI_EEESC_SE_Li256ELb1ELb1ELb1ELb0EEENS1_36VarlenDynamicPersistentTileSchedulerILi128ELi48ELi256ELi256ELb1ELb1ELb0ELb1ELb1ELb1EEEEEEEEEvNT_6ParamsE,@function
        .size           _ZN7cutlass13device_kernelIN5flash19enable_sm80_to_sm89INS1_16FlashAttnFwdSm80INS1_25CollectiveMainloopFwdSm80ILi8ELi1ELb0EN4cute5tupleIJNS5_1CILi128EEENS7_ILi48EEENS7_ILi256EEEEEELi256ENS_6half_tEfNS_4arch4Sm80ELb1ELb0ELb0ELb1ELb1ELb1ELb1ELb1EEENS1_21CollectiveEpilogueFwdINS6_IJS8_SA_S9_EEENS6_IJNS7_ILi1EEESI_SI_EEESC_SE_Li256ELb1ELb1ELb1ELb0EEENS1_36VarlenDynamicPersistentTileSchedulerILi128ELi48ELi256ELi256ELb1ELb1ELb0ELb1ELb1ELb1EEEEEEEEEvNT_6ParamsE,(.L_x_35 - _ZN7cutlass13device_kernelIN5flash19enable_sm80_to_sm89INS1_16FlashAttnFwdSm80INS1_25CollectiveMainloopFwdSm80ILi8ELi1ELb0EN4cute5tupleIJNS5_1CILi128EEENS7_ILi48EEENS7_ILi256EEEEEELi256ENS_6half_tEfNS_4arch4Sm80ELb1ELb0ELb0ELb1ELb1ELb1ELb1ELb1EEENS1_21CollectiveEpilogueFwdINS6_IJS8_SA_S9_EEENS6_IJNS7_ILi1EEESI_SI_EEESC_SE_Li256ELb1ELb1ELb1ELb0EEENS1_36VarlenDynamicPersistentTileSchedulerILi128ELi48ELi256ELi256ELb1ELb1ELb0ELb1ELb1ELb1EEEEEEEEEvNT_6ParamsE)
        .other          _ZN7cutlass13device_kernelIN5flash19enable_sm80_to_sm89INS1_16FlashAttnFwdSm80INS1_25CollectiveMainloopFwdSm80ILi8ELi1ELb0EN4cute5tupleIJNS5_1CILi128EEENS7_ILi48EEENS7_ILi256EEEEEELi256ENS_6half_tEfNS_4arch4Sm80ELb1ELb0ELb0ELb1ELb1ELb1ELb1ELb1EEENS1_21CollectiveEpilogueFwdINS6_IJS8_SA_S9_EEENS6_IJNS7_ILi1EEESI_SI_EEESC_SE_Li256ELb1ELb1ELb1ELb0EEENS1_36VarlenDynamicPersistentTileSchedulerILi128ELi48ELi256ELi256ELb1ELb1ELb0ELb1ELb1ELb1EEEEEEEEEvNT_6ParamsE,@"STO_CUDA_ENTRY STV_DEFAULT"
_ZN7cutlass13device_kernelIN5flash19enable_sm80_to_sm89INS1_16FlashAttnFwdSm80INS1_25CollectiveMainloopFwdSm80ILi8ELi1ELb0EN4cute5tupleIJNS5_1CILi128EEENS7_ILi48EEENS7_ILi256EEEEEELi256ENS_6half_tEfNS_4arch4Sm80ELb1ELb0ELb0ELb1ELb1ELb1ELb1ELb1EEENS1_21CollectiveEpilogueFwdINS6_IJS8_SA_S9_EEENS6_IJNS7_ILi1EEESI_SI_EEESC_SE_Li256ELb1ELb1ELb1ELb0EEENS1_36VarlenDynamicPersistentTileSchedulerILi128ELi48ELi256ELi256ELb1ELb1ELb0ELb1ELb1ELb1EEEEEEEEEvNT_6ParamsE:
[----:B------:R-:W-:Y:S01]  /*0000*/  LDC R1, c[0x0][0x28] ;  /* 0x00000a00ff017b82 */ /* 0x000fe20000000800 */
[----:B------:R-:W-:Y:S05]  /*0010*/  EXIT ;  /* 0x000000000000794d */ /* 0x000fea0003800000 */
.L_x_17:
        /* <DEDUP_REMOVED lines=14> */
.L_x_35:


//--------------------- .nv.shared.reserved.0     --------------------------
	.section	.nv.shared.reserved.0,"aw",@nobits
	.weak		__nv_reservedSMEM_offset_0_alias
	.size		__nv_reservedSMEM_offset_0_alias, 0, 0
	.other		__nv_reservedSMEM_offset_0_alias,@"STO_CUDA_RESERVED_SHARED STV_DEFAULT"
__nv_reservedSMEM_offset_0_alias:
	.zero		0


//--------------------- .nv.global                --------------------------
	.section	.nv.global,"aw",@nobits
.nv.global:
	.type		_ZN78_INTERNAL_7e3e92b3_42_flash_fwd_hdim256_fp16_paged_split_sm80_cu_cf07d2ef_37524cute1_E,@object
	.size		_ZN78_INTERNAL_7e3e92b3_42_flash_fwd_hdim256_fp16_paged_split_sm80_cu_cf07d2ef_37524cute1_E,(_ZN78_INTERNAL_7e3e92b3_42_flash_fwd_hdim256_fp16_paged_split_sm80_cu_cf07d2ef_37524cuda3std3__45__cpo6cbeginE - _ZN78_INTERNAL_7e3e92b3_42_flash_fwd_hdim256_fp16_paged_split_sm80_cu_cf07d2ef_37524cute1_E)
_ZN78_INTERNAL_7e3e92b3_42_flash_fwd_hdim256_fp16_paged_split_sm80_cu_cf07d2ef_37524cute1_E:
	.zero		1
	.type		_ZN78_INTERNAL_7e3e92b3_42_flash_fwd_hdim256_fp16_paged_split_sm80_cu_cf07d2ef_37524cuda3std3__45__cpo6cbeginE,@object
	.size		_ZN78_INTERNAL_7e3e92b3_42_flash_fwd_hdim256_fp16_paged_split_sm80_cu_cf07d2ef_37524cuda3std3__45__cpo6cbeginE,(_ZN78_INTERNAL_7e3e92b3_42_flash_fwd_hdim256_fp16_paged_split_sm80_cu_cf07d2ef_37524cuda3std3__48in_placeE - _ZN78_INTERNAL_7e3e92b3_42_flash_fwd_hdim256_fp16_paged_split_sm80_cu_cf07d2ef_37524cuda3std3__45__cpo6cbeginE)
_ZN78_INTERNAL_7e3e92b3_42_flash_fwd_hdim256_fp16_paged_split_sm80_cu_cf07d2ef_37524cuda3std3__45__cpo6cbeginE:
	.zero		1
	.type		_ZN78_INTERNAL_7e3e92b3_42_flash_fwd_hdim256_fp16_paged_split_sm80_cu_cf07d2ef_37524cuda3std3__48in_placeE,@object
	.size		_ZN78_INTERNAL_7e3e92b3_42_flash_fwd_hdim256_fp16_paged_split_sm80_cu_cf07d2ef_37524cuda3std3__48in_placeE,(_ZN78_INTERNAL_7e3e92b3_42_flash_fwd_hdim256_fp16_paged_split_sm80_cu_cf07d2ef_37524cuda3std6ranges3__45__cpo9iter_moveE - _ZN78_INTERNAL_7e3e92b3_42_flash_fwd_hdim256_fp16_paged_split_sm80_cu_cf07d2ef_37524cuda3std3__48in_placeE)
_ZN78_INTERNAL_7e3e92b3_42_flash_fwd_hdim256_fp16_paged_split_sm80_cu_cf07d2ef_37524cuda3std3__48in_placeE:
	.zero		1
	.type		_ZN78_INTERNAL_7e3e92b3_42_flash_fwd_hdim256_fp16_paged_split_sm80_cu_cf07d2ef_37524cuda3std6ranges3__45__cpo9iter_moveE,@object
	.size		_ZN78_INTERNAL_7e3e92b3_42_flash_fwd_hdim256_fp16_paged_split_sm80_cu_cf07d2ef_37524cuda3std6ranges3__45__cpo9iter_moveE,(_ZN78_INTERNAL_7e3e92b3_42_flash_fwd_hdim256_fp16_paged_split_sm80_cu_cf07d2ef_37524cuda3std3__45__cpo5beginE - _ZN78_INTERNAL_7e3e92b3_42_flash_fwd_hdim256_fp16_paged_split_sm80_cu_cf07d2ef_37524cuda3std6ranges3__45__cpo9iter_moveE)
_ZN78_INTERNAL_7e3e92b3_42_flash_fwd_hdim256_fp16_paged_split_sm80_cu_cf07d2ef_37524cuda3std6ranges3__45__cpo9iter_moveE:
	.zero		1
	.type		_ZN78_INTERNAL_7e3e92b3_42_flash_fwd_hdim256_fp16_paged_split_sm80_cu_cf07d2ef_37524cuda3std3__45__cpo5beginE,@object
	.size		_ZN78_INTERNAL_7e3e92b3_42_flash_fwd_hdim256_fp16_paged_split_sm80_cu_cf07d2ef_37524cuda3std3__45__cpo5beginE,(_ZN78_INTERNAL_7e3e92b3_42_flash_fwd_hdim256_fp16_paged_split_sm80_cu_cf07d2ef_37524cuda3std3__480_GLOBAL__N__7e3e92b3_42_flash_fwd_hdim256_fp16_paged_split_sm80_cu_cf07d2ef_37526ignoreE - _ZN78_INTERNAL_7e3e92b3_42_flash_fwd_hdim256_fp16_paged_split_sm80_cu_cf07d2ef_37524cuda3std3__45__cpo5beginE)
_ZN78_INTERNAL_7e3e92b3_42_flash_fwd_hdim256_fp16_paged_split_sm80_cu_cf07d2ef_37524cuda3std3__45__cpo5beginE:
	.zero		1
	.type		_ZN78_INTERNAL_7e3e92b3_42_flash_fwd_hdim256_fp16_paged_split_sm80_cu_cf07d2ef_37524cuda3std3__480_GLOBAL__N__7e3e92b3_42_flash_fwd_hdim256_fp16_paged_split_sm80_cu_cf07d2ef_37526ignoreE,@object
	.size		_ZN78_INTERNAL_7e3e92b3_42_flash_fwd_hdim256_fp16_paged_split_sm80_cu_cf07d2ef_37524cuda3std3__480_GLOBAL__N__7e3e92b3_42_flash_fwd_hdim256_fp16_paged_split_sm80_cu_cf07d2ef_37526ignoreE,(_ZN78_INTERNAL_7e3e92b3_42_flash_fwd_hdim256_fp16_paged_split_sm80_cu_cf07d2ef_37524cute7productE - _ZN78_INTERNAL_7e3e92b3_42_flash_fwd_hdim256_fp16_paged_split_sm80_cu_cf07d2ef_37524cuda3std3__480_GLOBAL__N__7e3e92b3_42_flash_fwd_hdim256_fp16_paged_split_sm80_cu_cf07d2ef_37526ignoreE)
_ZN78_INTERNAL_7e3e92b3_42_flash_fwd_hdim256_fp16_paged_split_sm80_cu_cf07d2ef_37524cuda3std3__480_GLOBAL__N__7e3e92b3_42_flash_fwd_hdim256_fp16_paged_split_sm80_cu_cf07d2ef_37526ignoreE:
	.zero		1
	.type		_ZN78_INTERNAL_7e3e92b3_42_flash_fwd_hdim256_fp16_paged_split_sm80_cu_cf07d2ef_37524cute7productE,@object
	.size		_ZN78_INTERNAL_7e3e92b3_42_flash_fwd_hdim256_fp16_paged_split_sm80_cu_cf07d2ef_37524cute7productE,(_ZN78_INTERNAL_7e3e92b3_42_flash_fwd_hdim256_fp16_paged_split_sm80_cu_cf07d2ef_37524cuda3std3__45__cpo3endE - _ZN78_INTERNAL_7e3e92b3_42_flash_fwd_hdim256_fp16_paged_split_sm80_cu_cf07d2ef_37524cute7productE)
_ZN78_INTERNAL_7e3e92b3_42_flash_fwd_hdim256_fp16_paged_split_sm80_cu_cf07d2ef_37524cute7productE:
	.zero		1
	.type		_ZN78_INTERNAL_7e3e92b3_42_flash_fwd_hdim256_fp16_paged_split_sm80_cu_cf07d2ef_37524cuda3std3__45__cpo3endE,@object
	.size		_ZN78_INTERNAL_7e3e92b3_42_flash_fwd_hdim256_fp16_paged_split_sm80_cu_cf07d2ef_37524cuda3std3__45__cpo3endE,(_ZN78_INTERNAL_7e3e92b3_42_flash_fwd_hdim256_fp16_paged_split_sm80_cu_cf07d2ef_37524cuda3std3__419piecewise_constructE - _ZN78_INTERNAL_7e3e92b3_42_flash_fwd_hdim256_fp16_paged_split_sm80_cu_cf07d2ef_37524cuda3std3__45__cpo3endE)
_ZN78_INTERNAL_7e3e92b3_42_flash_fwd_hdim256_fp16_paged_split_sm80_cu_cf07d2ef_37524cuda3std3__45__cpo3endE:
	.zero		1
	.type		_ZN78_INTERNAL_7e3e92b3_42_flash_fwd_hdim256_fp16_paged_split_sm80_cu_cf07d2ef_37524cuda3std3__419piecewise_constructE,@object
	.size		_ZN78_INTERNAL_7e3e92b3_42_flash_fwd_hdim256_fp16_paged_split_sm80_cu_cf07d2ef_37524cuda3std3__419piecewise_constructE,(_ZN78_INTERNAL_7e3e92b3_42_flash_fwd_hdim256_fp16_paged_split_sm80_cu_cf07d2ef_37524cuda3std3__45__cpo4cendE - _ZN78_INTERNAL_7e3e92b3_42_flash_fwd_hdim256_fp16_paged_split_sm80_cu_cf07d2ef_37524cuda3std3__419piecewise_constructE)
_ZN78_INTERNAL_7e3e92b3_42_flash_fwd_hdim256_fp16_paged_split_sm80_cu_cf07d2ef_37524cuda3std3__419piecewise_constructE:
	.zero		1
	.type		_ZN78_INTERNAL_7e3e92b3_42_flash_fwd_hdim256_fp16_paged_split_sm80_cu_cf07d2ef_37524cuda3std3__45__cpo4cendE,@object
	.size		_ZN78_INTERNAL_7e3e92b3_42_flash_fwd_hdim256_fp16_paged_split_sm80_cu_cf07d2ef_37524cuda3std3__45__cpo4cendE,(_ZN78_INTERNAL_7e3e92b3_42_flash_fwd_hdim256_fp16_paged_split_sm80_cu_cf07d2ef_37524cuda3std6ranges3__45__cpo4swapE - _ZN78_INTERNAL_7e3e92b3_42_flash_fwd_hdim256_fp16_paged_split_sm80_cu_cf07d2ef_37524cuda3std3__45__cpo4cendE)
_ZN78_INTERNAL_7e3e92b3_42_flash_fwd_hdim256_fp16_paged_split_sm80_cu_cf07d2ef_37524cuda3std3__45__cpo4cendE:
	.zero		1
	.type		_ZN78_INTERNAL_7e3e92b3_42_flash_fwd_hdim256_fp16_paged_split_sm80_cu_cf07d2ef_37524cuda3std6ranges3__45__cpo4swapE,@object
	.size		_ZN78_INTERNAL_7e3e92b3_42_flash_fwd_hdim256_fp16_paged_split_sm80_cu_cf07d2ef_37524cuda3std6ranges3__45__cpo4swapE,(.L_7 - _ZN78_INTERNAL_7e3e92b3_42_flash_fwd_hdim256_fp16_paged_split_sm80_cu_cf07d2ef_37524cuda3std6ranges3__45__cpo4swapE)
_ZN78_INTERNAL_7e3e92b3_42_flash_fwd_hdim256_fp16_paged_split_sm80_cu_cf07d2ef_37524cuda3std6ranges3__45__cpo4swapE:
	.zero		1
.L_7:


//--------------------- .nv.constant0._ZN7cutlass13device_kernelIN5flash19enable_sm80_to_sm89INS1_16FlashAttnFwdSm80INS1_25CollectiveMainloopFwdSm80ILi8ELi1ELb1EN4cute5tupleIJNS5_1CILi128EEENS7_ILi64EEENS7_ILi256EEEEEELi256ENS_6half_tEfNS_4arch4Sm80ELb0ELb0ELb0ELb0ELb1ELb0ELb1ELb1EEENS1_21CollectiveEpilogueFwdINS6_IJS8_SA_S9_EEENS6_IJNS7_ILi1EEESI_SI_EEESC_SE_Li256ELb0ELb1ELb1ELb0EEENS1_19SingleTileSchedulerILb0ELb1ELb1ELi128EEEEEEEEEvNT_6ParamsE --------------------------
	.section	.nv.constant0._ZN7cutlass13device_kernelIN5flash19enable_sm80_to_sm89INS1_16FlashAttnFwdSm80INS1_25CollectiveMainloopFwdSm80ILi8ELi1ELb1EN4cute5tupleIJNS5_1CILi128EEENS7_ILi64EEENS7_ILi256EEEEEELi256ENS_6half_tEfNS_4arch4Sm80ELb0ELb0ELb0ELb0ELb1ELb0ELb1ELb1EEENS1_21CollectiveEpilogueFwdINS6_IJS8_SA_S9_EEENS6_IJNS7_ILi1EEESI_SI_EEESC_SE_Li256ELb0ELb1ELb1ELb0EEENS1_19SingleTileSchedulerILb0ELb1ELb1ELi128EEEEEEEEEvNT_6ParamsE,"a",@progbits
	.sectionflags	@""
	.align	4
.nv.constant0._ZN7cutlass13device_kernelIN5flash19enable_sm80_to_sm89INS1_16FlashAttnFwdSm80INS1_25CollectiveMainloopFwdSm80ILi8ELi1ELb1EN4cute5tupleIJNS5_1CILi128EEENS7_ILi64EEENS7_ILi256EEEEEELi256ENS_6half_tEfNS_4arch4Sm80ELb0ELb0ELb0ELb0ELb1ELb0ELb1ELb1EEENS1_21CollectiveEpilogueFwdINS6_IJS8_SA_S9_EEENS6_IJNS7_ILi1EEESI_SI_EEESC_SE_Li256ELb0ELb1ELb1ELb0EEENS1_19SingleTileSchedulerILb0ELb1ELb1ELi128EEEEEEEEEvNT_6ParamsE:
	.zero		1576


//--------------------- .nv.constant0._ZN7cutlass13device_kernelIN5flash19enable_sm80_to_sm89INS1_16FlashAttnFwdSm80INS1_25CollectiveMainloopFwdSm80ILi8ELi1ELb1EN4cute5tupleIJNS5_1CILi128EEENS7_ILi48EEENS7_ILi256EEEEEELi256ENS_6half_tEfNS_4arch4Sm80ELb0ELb0ELb0ELb1ELb1ELb0ELb1ELb1EEENS1_21CollectiveEpilogueFwdINS6_IJS8_SA_S9_EEENS6_IJNS7_ILi1EEESI_SI_EEESC_SE_Li256ELb1ELb1ELb1ELb0EEENS1_36VarlenDynamicPersistentTileSchedulerILi128ELi48ELi256ELi256ELb1ELb1ELb0ELb0ELb1ELb1EEEEEEEEEvNT_6ParamsE --------------------------
	.section	.nv.constant0._ZN7cutlass13device_kernelIN5flash19enable_sm80_to_sm89INS1_16FlashAttnFwdSm80INS1_25CollectiveMainloopFwdSm80ILi8ELi1ELb1EN4cute5tupleIJNS5_1CILi128EEENS7_ILi48EEENS7_ILi256EEEEEELi256ENS_6half_tEfNS_4arch4Sm80ELb0ELb0ELb0ELb1ELb1ELb0ELb1ELb1EEENS1_21CollectiveEpilogueFwdINS6_IJS8_SA_S9_EEENS6_IJNS7_ILi1EEESI_SI_EEESC_SE_Li256ELb1ELb1ELb1ELb0EEENS1_36VarlenDynamicPersistentTileSchedulerILi128ELi48ELi256ELi256ELb1ELb1ELb0ELb0ELb1ELb1EEEEEEEEEvNT_6ParamsE,"a",@progbits
	.sectionflags	@""
	.align	4
.nv.constant0._ZN7cutlass13device_kernelIN5flash19enable_sm80_to_sm89INS1_16FlashAttnFwdSm80INS1_25CollectiveMainloopFwdSm80ILi8ELi1ELb1EN4cute5tupleIJNS5_1CILi128EEENS7_ILi48EEENS7_ILi256EEEEEELi256ENS_6half_tEfNS_4arch4Sm80ELb0ELb0ELb0ELb1ELb1ELb0ELb1ELb1EEENS1_21CollectiveEpilogueFwdINS6_IJS8_SA_S9_EEENS6_IJNS7_ILi1EEESI_SI_EEESC_SE_Li256ELb1ELb1ELb1ELb0EEENS1_36VarlenDynamicPersistentTileSchedulerILi128ELi48ELi256ELi256ELb1ELb1ELb0ELb0ELb1ELb1EEEEEEEEEvNT_6ParamsE:
	.zero		1608


//--------------------- .nv.constant0._ZN7cutlass13device_kernelIN5flash19enable_sm80_to_sm89INS1_16FlashAttnFwdSm80INS1_25CollectiveMainloopFwdSm80ILi8ELi1ELb0EN4cute5tupleIJNS5_1CILi128EEENS7_ILi32EEENS7_ILi256EEEEEELi256ENS_6half_tEfNS_4arch4Sm80ELb0ELb0ELb0ELb1ELb1ELb1ELb1ELb1EEENS1_21CollectiveEpilogueFwdINS6_IJS8_SA_S9_EEENS6_IJNS7_ILi1EEESI_SI_EEESC_SE_Li256ELb1ELb1ELb1ELb0EEENS1_36VarlenDynamicPersistentTileSchedulerILi128ELi32ELi256ELi256ELb1ELb1ELb0ELb0ELb1ELb1EEEEEEEEEvNT_6ParamsE --------------------------
	.section	.nv.constant0._ZN7cutlass13device_kernelIN5flash19enable_sm80_to_sm89INS1_16FlashAttnFwdSm80INS1_25CollectiveMainloopFwdSm80ILi8ELi1ELb0EN4cute5tupleIJNS5_1CILi128EEENS7_ILi32EEENS7_ILi256EEEEEELi256ENS_6half_tEfNS_4arch4Sm80ELb0ELb0ELb0ELb1ELb1ELb1ELb1ELb1EEENS1_21CollectiveEpilogueFwdINS6_IJS8_SA_S9_EEENS6_IJNS7_ILi1EEESI_SI_EEESC_SE_Li256ELb1ELb1ELb1ELb0EEENS1_36VarlenDynamicPersistentTileSchedulerILi128ELi32ELi256ELi256ELb1ELb1ELb0ELb0ELb1ELb1EEEEEEEEEvNT_6ParamsE,"a",@progbits
	.sectionflags	@""
	.align	4
.nv.constant0._ZN7cutlass13device_kernelIN5flash19enable_sm80_to_sm89INS1_16FlashAttnFwdSm80INS1_25CollectiveMainloopFwdSm80ILi8ELi1ELb0EN4cute5tupleIJNS5_1CILi128EEENS7_ILi32EEENS7_ILi256EEEEEELi256ENS_6half_tEfNS_4arch4Sm80ELb0ELb0ELb0ELb1ELb1ELb1ELb1ELb1EEENS1_21CollectiveEpilogueFwdINS6_IJS8_SA_S9_EEENS6_IJNS7_ILi1EEESI_SI_EEESC_SE_Li256ELb1ELb1ELb1ELb0EEENS1_36VarlenDynamicPersistentTileSchedulerILi128ELi32ELi256ELi256ELb1ELb1ELb0ELb0ELb1ELb1EEEEEEEEEvNT_6ParamsE:
	.zero		1608


//--------------------- .nv.constant0._ZN7cutlass13device_kernelIN5flash19enable_sm80_to_sm89INS1_16FlashAttnFwdSm80INS1_25CollectiveMainloopFwdSm80ILi8ELi1ELb1EN4cute5tupleIJNS5_1CILi128EEENS7_ILi48EEENS7_ILi256EEEEEELi256ENS_6half_tEfNS_4arch4Sm80ELb0ELb1ELb0ELb0ELb1ELb0ELb1ELb1EEENS1_21CollectiveEpilogueFwdINS6_IJS8_SA_S9_EEENS6_IJNS7_ILi1EEESI_SI_EEESC_SE_Li256ELb0ELb1ELb1ELb0EEENS1_19SingleTileSchedulerILb0ELb1ELb1ELi128EEEEEEEEEvNT_6ParamsE --------------------------
	.section	.nv.constant0._ZN7cutlass13device_kernelIN5flash19enable_sm80_to_sm89INS1_16FlashAttnFwdSm80INS1_25CollectiveMainloopFwdSm80ILi8ELi1ELb1EN4cute5tupleIJNS5_1CILi128EEENS7_ILi48EEENS7_ILi256EEEEEELi256ENS_6half_tEfNS_4arch4Sm80ELb0ELb1ELb0ELb0ELb1ELb0ELb1ELb1EEENS1_21CollectiveEpilogueFwdINS6_IJS8_SA_S9_EEENS6_IJNS7_ILi1EEESI_SI_EEESC_SE_Li256ELb0ELb1ELb1ELb0EEENS1_19SingleTileSchedulerILb0ELb1ELb1ELi128EEEEEEEEEvNT_6ParamsE,"a",@progbits
	.sectionflags	@""
	.align	4
.nv.constant0._ZN7cutlass13device_kernelIN5flash19enable_sm80_to_sm89INS1_16FlashAttnFwdSm80INS1_25CollectiveMainloopFwdSm80ILi8ELi1ELb1EN4cute5tupleIJNS5_1CILi128EEENS7_ILi48EEENS7_ILi256EEEEEELi256ENS_6half_tEfNS_4arch4Sm80ELb0ELb1ELb0ELb0ELb1ELb0ELb1ELb1EEENS1_21CollectiveEpilogueFwdINS6_IJS8_SA_S9_EEENS6_IJNS7_ILi1EEESI_SI_EEESC_SE_Li256ELb0ELb1ELb1ELb0EEENS1_19SingleTileSchedulerILb0ELb1ELb1ELi128EEEEEEEEEvNT_6ParamsE:
	.zero		1576


//--------------------- .nv.constant0._ZN7cutlass13device_kernelIN5flash19enable_sm80_to_sm89INS1_16FlashAttnFwdSm80INS1_25CollectiveMainloopFwdSm80ILi8ELi1ELb1EN4cute5tupleIJNS5_1CILi128EEENS7_ILi48EEENS7_ILi256EEEEEELi256ENS_6half_tEfNS_4arch4Sm80ELb0ELb1ELb0ELb1ELb1ELb0ELb1ELb1EEENS1_21CollectiveEpilogueFwdINS6_IJS8_SA_S9_EEENS6_IJNS7_ILi1EEESI_SI_EEESC_SE_Li256ELb1ELb1ELb1ELb0EEENS1_36VarlenDynamicPersistentTileSchedulerILi128ELi48ELi256ELi256ELb1ELb1ELb0ELb1ELb0ELb1EEEEEEEEEvNT_6ParamsE --------------------------
	.section	.nv.constant0._ZN7cutlass13device_kernelIN5flash19enable_sm80_to_sm89INS1_16FlashAttnFwdSm80INS1_25CollectiveMainloopFwdSm80ILi8ELi1ELb1EN4cute5tupleIJNS5_1CILi128EEENS7_ILi48EEENS7_ILi256EEEEEELi256ENS_6half_tEfNS_4arch4Sm80ELb0ELb1ELb0ELb1ELb1ELb0ELb1ELb1EEENS1_21CollectiveEpilogueFwdINS6_IJS8_SA_S9_EEENS6_IJNS7_ILi1EEESI_SI_EEESC_SE_Li256ELb1ELb1ELb1ELb0EEENS1_36VarlenDynamicPersistentTileSchedulerILi128ELi48ELi256ELi256ELb1ELb1ELb0ELb1ELb0ELb1EEEEEEEEEvNT_6ParamsE,"a",@progbits
	.sectionflags	@""
	.align	4
.nv.constant0._ZN7cutlass13device_kernelIN5flash19enable_sm80_to_sm89INS1_16FlashAttnFwdSm80INS1_25CollectiveMainloopFwdSm80ILi8ELi1ELb1EN4cute5tupleIJNS5_1CILi128EEENS7_ILi48EEENS7_ILi256EEEEEELi256ENS_6half_tEfNS_4arch4Sm80ELb0ELb1ELb0ELb1ELb1ELb0ELb1ELb1EEENS1_21CollectiveEpilogueFwdINS6_IJS8_SA_S9_EEENS6_IJNS7_ILi1EEESI_SI_EEESC_SE_Li256ELb1ELb1ELb1ELb0EEENS1_36VarlenDynamicPersistentTileSchedulerILi128ELi48ELi256ELi256ELb1ELb1ELb0ELb1ELb0ELb1EEEEEEEEEvNT_6ParamsE:
	.zero		1608


//--------------------- .nv.constant0._ZN7cutlass13device_kernelIN5flash19enable_sm80_to_sm89INS1_16FlashAttnFwdSm80INS1_25CollectiveMainloopFwdSm80ILi8ELi1ELb0EN4cute5tupleIJNS5_1CILi128EEENS7_ILi32EEENS7_ILi256EEEEEELi256ENS_6half_tEfNS_4arch4Sm80ELb0ELb1ELb0ELb1ELb1ELb1ELb1ELb1EEENS1_21CollectiveEpilogueFwdINS6_IJS8_SA_S9_EEENS6_IJNS7_ILi1EEESI_SI_EEESC_SE_Li256ELb1ELb1ELb1ELb0EEENS1_36VarlenDynamicPersistentTileSchedulerILi128ELi32ELi256ELi256ELb1ELb1ELb0ELb1ELb0ELb1EEEEEEEEEvNT_6ParamsE --------------------------
	.section	.nv.constant0._ZN7cutlass13device_kernelIN5flash19enable_sm80_to_sm89INS1_16FlashAttnFwdSm80INS1_25CollectiveMainloopFwdSm80ILi8ELi1ELb0EN4cute5tupleIJNS5_1CILi128EEENS7_ILi32EEENS7_ILi256EEEEEELi256ENS_6half_tEfNS_4arch4Sm80ELb0ELb1ELb0ELb1ELb1ELb1ELb1ELb1EEENS1_21CollectiveEpilogueFwdINS6_IJS8_SA_S9_EEENS6_IJNS7_ILi1EEESI_SI_EEESC_SE_Li256ELb1ELb1ELb1ELb0EEENS1_36VarlenDynamicPersistentTileSchedulerILi128ELi32ELi256ELi256ELb1ELb1ELb0ELb1ELb0ELb1EEEEEEEEEvNT_6ParamsE,"a",@progbits
	.sectionflags	@""
	.align	4
.nv.constant0._ZN7cutlass13device_kernelIN5flash19enable_sm80_to_sm89INS1_16FlashAttnFwdSm80INS1_25CollectiveMainloopFwdSm80ILi8ELi1ELb0EN4cute5tupleIJNS5_1CILi128EEENS7_ILi32EEENS7_ILi256EEEEEELi256ENS_6half_tEfNS_4arch4Sm80ELb0ELb1ELb0ELb1ELb1ELb1ELb1ELb1EEENS1_21CollectiveEpilogueFwdINS6_IJS8_SA_S9_EEENS6_IJNS7_ILi1EEESI_SI_EEESC_SE_Li256ELb1ELb1ELb1ELb0EEENS1_36VarlenDynamicPersistentTileSchedulerILi128ELi32ELi256ELi256ELb1ELb1ELb0ELb1ELb0ELb1EEEEEEEEEvNT_6ParamsE:
	.zero		1608


//--------------------- .nv.constant0._ZN7cutlass13device_kernelIN5flash19enable_sm80_to_sm89INS1_16FlashAttnFwdSm80INS1_25CollectiveMainloopFwdSm80ILi8ELi1ELb1EN4cute5tupleIJNS5_1CILi128EEENS7_ILi64EEENS7_ILi256EEEEEELi256ENS_6half_tEfNS_4arch4Sm80ELb1ELb0ELb0ELb0ELb1ELb0ELb1ELb1EEENS1_21CollectiveEpilogueFwdINS6_IJS8_SA_S9_EEENS6_IJNS7_ILi1EEESI_SI_EEESC_SE_Li256ELb0ELb1ELb1ELb0EEENS1_30DynamicPersistentTileSchedulerILi256ELi256ELb1ELb1ELb0EEEEEEEEEvNT_6ParamsE --------------------------
	.section	.nv.constant0._ZN7cutlass13device_kernelIN5flash19enable_sm80_to_sm89INS1_16FlashAttnFwdSm80INS1_25CollectiveMainloopFwdSm80ILi8ELi1ELb1EN4cute5tupleIJNS5_1CILi128EEENS7_ILi64EEENS7_ILi256EEEEEELi256ENS_6half_tEfNS_4arch4Sm80ELb1ELb0ELb0ELb0ELb1ELb0ELb1ELb1EEENS1_21CollectiveEpilogueFwdINS6_IJS8_SA_S9_EEENS6_IJNS7_ILi1EEESI_SI_EEESC_SE_Li256ELb0ELb1ELb1ELb0EEENS1_30DynamicPersistentTileSchedulerILi256ELi256ELb1ELb1ELb0EEEEEEEEEvNT_6ParamsE,"a",@progbits
	.sectionflags	@""
	.align	4
.nv.constant0._ZN7cutlass13device_kernelIN5flash19enable_sm80_to_sm89INS1_16FlashAttnFwdSm80INS1_25CollectiveMainloopFwdSm80ILi8ELi1ELb1EN4cute5tupleIJNS5_1CILi128EEENS7_ILi64EEENS7_ILi256EEEEEELi256ENS_6half_tEfNS_4arch4Sm80ELb1ELb0ELb0ELb0ELb1ELb0ELb1ELb1EEENS1_21CollectiveEpilogueFwdINS6_IJS8_SA_S9_EEENS6_IJNS7_ILi1EEESI_SI_EEESC_SE_Li256ELb0ELb1ELb1ELb0EEENS1_30DynamicPersistentTileSchedulerILi256ELi256ELb1ELb1ELb0EEEEEEEEEvNT_6ParamsE:
	.zero		1592


//--------------------- .nv.constant0._ZN7cutlass13device_kernelIN5flash19enable_sm80_to_sm89INS1_16FlashAttnFwdSm80INS1_25CollectiveMainloopFwdSm80ILi8ELi1ELb1EN4cute5tupleIJNS5_1CILi128EEENS7_ILi48EEENS7_ILi256EEEEEELi256ENS_6half_tEfNS_4arch4Sm80ELb1ELb0ELb0ELb1ELb1ELb0ELb1ELb1EEENS1_21CollectiveEpilogueFwdINS6_IJS8_SA_S9_EEENS6_IJNS7_ILi1EEESI_SI_EEESC_SE_Li256ELb1ELb1ELb1ELb0EEENS1_36VarlenDynamicPersistentTileSchedulerILi128ELi48ELi256ELi256ELb1ELb1ELb0ELb1ELb1ELb1EEEEEEEEEvNT_6ParamsE --------------------------
	.section	.nv.constant0._ZN7cutlass13device_kernelIN5flash19enable_sm80_to_sm89INS1_16FlashAttnFwdSm80INS1_25CollectiveMainloopFwdSm80ILi8ELi1ELb1EN4cute5tupleIJNS5_1CILi128EEENS7_ILi48EEENS7_ILi256EEEEEELi256ENS_6half_tEfNS_4arch4Sm80ELb1ELb0ELb0ELb1ELb1ELb0ELb1ELb1EEENS1_21CollectiveEpilogueFwdINS6_IJS8_SA_S9_EEENS6_IJNS7_ILi1EEESI_SI_EEESC_SE_Li256ELb1ELb1ELb1ELb0EEENS1_36VarlenDynamicPersistentTileSchedulerILi128ELi48ELi256ELi256ELb1ELb1ELb0ELb1ELb1ELb1EEEEEEEEEvNT_6ParamsE,"a",@progbits
	.sectionflags	@""
	.align	4
.nv.constant0._ZN7cutlass13device_kernelIN5flash19enable_sm80_to_sm89INS1_16FlashAttnFwdSm80INS1_25CollectiveMainloopFwdSm80ILi8ELi1ELb1EN4cute5tupleIJNS5_1CILi128EEENS7_ILi48EEENS7_ILi256EEEEEELi256ENS_6half_tEfNS_4arch4Sm80ELb1ELb0ELb0ELb1ELb1ELb0ELb1ELb1EEENS1_21CollectiveEpilogueFwdINS6_IJS8_SA_S9_EEENS6_IJNS7_ILi1EEESI_SI_EEESC_SE_Li256ELb1ELb1ELb1ELb0EEENS1_36VarlenDynamicPersistentTileSchedulerILi128ELi48ELi256ELi256ELb1ELb1ELb0ELb1ELb1ELb1EEEEEEEEEvNT_6ParamsE:
	.zero		1608


//--------------------- .nv.constant0._ZN7cutlass13device_kernelIN5flash19enable_sm80_to_sm89INS1_16FlashAttnFwdSm80INS1_25CollectiveMainloopFwdSm80ILi8ELi1ELb0EN4cute5tupleIJNS5_1CILi128EEENS7_ILi32EEENS7_ILi256EEEEEELi256ENS_6half_tEfNS_4arch4Sm80ELb1ELb0ELb0ELb1ELb1ELb1ELb1ELb1EEENS1_21CollectiveEpilogueFwdINS6_IJS8_SA_S9_EEENS6_IJNS7_ILi1EEESI_SI_EEESC_SE_Li256ELb1ELb1ELb1ELb0EEENS1_36VarlenDynamicPersistentTileSchedulerILi128ELi32ELi256ELi256ELb1ELb1ELb0ELb1ELb1ELb1EEEEEEEEEvNT_6ParamsE --------------------------
	.section	.nv.constant0._ZN7cutlass13device_kernelIN5flash19enable_sm80_to_sm89INS1_16FlashAttnFwdSm80INS1_25CollectiveMainloopFwdSm80ILi8ELi1ELb0EN4cute5tupleIJNS5_1CILi128EEENS7_ILi32EEENS7_ILi256EEEEEELi256ENS_6half_tEfNS_4arch4Sm80ELb1ELb0ELb0ELb1ELb1ELb1ELb1ELb1EEENS1_21CollectiveEpilogueFwdINS6_IJS8_SA_S9_EEENS6_IJNS7_ILi1EEESI_SI_EEESC_SE_Li256ELb1ELb1ELb1ELb0EEENS1_36VarlenDynamicPersistentTileSchedulerILi128ELi32ELi256ELi256ELb1ELb1ELb0ELb1ELb1ELb1EEEEEEEEEvNT_6ParamsE,"a",@progbits
	.sectionflags	@""
	.align	4
.nv.constant0._ZN7cutlass13device_kernelIN5flash19enable_sm80_to_sm89INS1_16FlashAttnFwdSm80INS1_25CollectiveMainloopFwdSm80ILi8ELi1ELb0EN4cute5tupleIJNS5_1CILi128EEENS7_ILi32EEENS7_ILi256EEEEEELi256ENS_6half_tEfNS_4arch4Sm80ELb1ELb0ELb0ELb1ELb1ELb1ELb1ELb1EEENS1_21CollectiveEpilogueFwdINS6_IJS8_SA_S9_EEENS6_IJNS7_ILi1EEESI_SI_EEESC_SE_Li256ELb1ELb1ELb1ELb0EEENS1_36VarlenDynamicPersistentTileSchedulerILi128ELi32ELi256ELi256ELb1ELb1ELb0ELb1ELb1ELb1EEEEEEEEEvNT_6ParamsE:
	.zero		1608


//--------------------- .nv.constant0._ZN7cutlass13device_kernelIN5flash19enable_sm80_to_sm89INS1_16FlashAttnFwdSm80INS1_25CollectiveMainloopFwdSm80ILi8ELi1ELb0EN4cute5tupleIJNS5_1CILi128EEENS7_ILi96EEENS7_ILi256EEEEEELi256ENS_6half_tEfNS_4arch4Sm80ELb0ELb0ELb0ELb0ELb1ELb0ELb1ELb1EEENS1_21CollectiveEpilogueFwdINS6_IJS8_SA_S9_EEENS6_IJNS7_ILi1EEESI_SI_EEESC_SE_Li256ELb0ELb1ELb1ELb0EEENS1_19SingleTileSchedulerILb0ELb1ELb1ELi128EEEEEEEEEvNT_6ParamsE --------------------------
	.section	.nv.constant0._ZN7cutlass13device_kernelIN5flash19enable_sm80_to_sm89INS1_16FlashAttnFwdSm80INS1_25CollectiveMainloopFwdSm80ILi8ELi1ELb0EN4cute5tupleIJNS5_1CILi128EEENS7_ILi96EEENS7_ILi256EEEEEELi256ENS_6half_tEfNS_4arch4Sm80ELb0ELb0ELb0ELb0ELb1ELb0ELb1ELb1EEENS1_21CollectiveEpilogueFwdINS6_IJS8_SA_S9_EEENS6_IJNS7_ILi1EEESI_SI_EEESC_SE_Li256ELb0ELb1ELb1ELb0EEENS1_19SingleTileSchedulerILb0ELb1ELb1ELi128EEEEEEEEEvNT_6ParamsE,"a",@progbits
	.sectionflags	@""
	.align	4
.nv.constant0._ZN7cutlass13device_kernelIN5flash19enable_sm80_to_sm89INS1_16FlashAttnFwdSm80INS1_25CollectiveMainloopFwdSm80ILi8ELi1ELb0EN4cute5tupleIJNS5_1CILi128EEENS7_ILi96EEENS7_ILi256EEEEEELi256ENS_6half_tEfNS_4arch4Sm80ELb0ELb0ELb0ELb0ELb1ELb0ELb1ELb1EEENS1_21CollectiveEpilogueFwdINS6_IJS8_SA_S9_EEENS6_IJNS7_ILi1EEESI_SI_EEESC_SE_Li256ELb0ELb1ELb1ELb0EEENS1_19SingleTileSchedulerILb0ELb1ELb1ELi128EEEEEEEEEvNT_6ParamsE:
	.zero		1576


//--------------------- .nv.constant0._ZN7cutlass13device_kernelIN5flash19enable_sm80_to_sm89INS1_16FlashAttnFwdSm80INS1_25CollectiveMainloopFwdSm80ILi8ELi1ELb0EN4cute5tupleIJNS5_1CILi128EEENS7_ILi64EEENS7_ILi256EEEEEELi256ENS_6half_tEfNS_4arch4Sm80ELb0ELb0ELb0ELb1ELb1ELb0ELb1ELb1EEENS1_21CollectiveEpilogueFwdINS6_IJS8_SA_S9_EEENS6_IJNS7_ILi1EEESI_SI_EEESC_SE_Li256ELb1ELb1ELb1ELb0EEENS1_36VarlenDynamicPersistentTileSchedulerILi128ELi64ELi256ELi256ELb1ELb1ELb0ELb0ELb1ELb1EEEEEEEEEvNT_6ParamsE --------------------------
	.section	.nv.constant0._ZN7cutlass13device_kernelIN5flash19enable_sm80_to_sm89INS1_16FlashAttnFwdSm80INS1_25CollectiveMainloopFwdSm80ILi8ELi1ELb0EN4cute5tupleIJNS5_1CILi128EEENS7_ILi64EEENS7_ILi256EEEEEELi256ENS_6half_tEfNS_4arch4Sm80ELb0ELb0ELb0ELb1ELb1ELb0ELb1ELb1EEENS1_21CollectiveEpilogueFwdINS6_IJS8_SA_S9_EEENS6_IJNS7_ILi1EEESI_SI_EEESC_SE_Li256ELb1ELb1ELb1ELb0EEENS1_36VarlenDynamicPersistentTileSchedulerILi128ELi64ELi256ELi256ELb1ELb1ELb0ELb0ELb1ELb1EEEEEEEEEvNT_6ParamsE,"a",@progbits
	.sectionflags	@""
	.align	4
.nv.constant0._ZN7cutlass13device_kernelIN5flash19enable_sm80_to_sm89INS1_16FlashAttnFwdSm80INS1_25CollectiveMainloopFwdSm80ILi8ELi1ELb0EN4cute5tupleIJNS5_1CILi128EEENS7_ILi64EEENS7_ILi256EEEEEELi256ENS_6half_tEfNS_4arch4Sm80ELb0ELb0ELb0ELb1ELb1ELb0ELb1ELb1EEENS1_21CollectiveEpilogueFwdINS6_IJS8_SA_S9_EEENS6_IJNS7_ILi1EEESI_SI_EEESC_SE_Li256ELb1ELb1ELb1ELb0EEENS1_36VarlenDynamicPersistentTileSchedulerILi128ELi64ELi256ELi256ELb1ELb1ELb0ELb0ELb1ELb1EEEEEEEEEvNT_6ParamsE:
	.zero		1608


//--------------------- .nv.constant0._ZN7cutlass13device_kernelIN5flash19enable_sm80_to_sm89INS1_16FlashAttnFwdSm80INS1_25CollectiveMainloopFwdSm80ILi8ELi1ELb0EN4cute5tupleIJNS5_1CILi128EEENS7_ILi48EEENS7_ILi256EEEEEELi256ENS_6half_tEfNS_4arch4Sm80ELb0ELb0ELb0ELb1ELb1ELb1ELb1ELb1EEENS1_21CollectiveEpilogueFwdINS6_IJS8_SA_S9_EEENS6_IJNS7_ILi1EEESI_SI_EEESC_SE_Li256ELb1ELb1ELb1ELb0EEENS1_36VarlenDynamicPersistentTileSchedulerILi128ELi48ELi256ELi256ELb1ELb1ELb0ELb0ELb1ELb1EEEEEEEEEvNT_6ParamsE --------------------------
	.section	.nv.constant0._ZN7cutlass13device_kernelIN5flash19enable_sm80_to_sm89INS1_16FlashAttnFwdSm80INS1_25CollectiveMainloopFwdSm80ILi8ELi1ELb0EN4cute5tupleIJNS5_1CILi128EEENS7_ILi48EEENS7_ILi256EEEEEELi256ENS_6half_tEfNS_4arch4Sm80ELb0ELb0ELb0ELb1ELb1ELb1ELb1ELb1EEENS1_21CollectiveEpilogueFwdINS6_IJS8_SA_S9_EEENS6_IJNS7_ILi1EEESI_SI_EEESC_SE_Li256ELb1ELb1ELb1ELb0EEENS1_36VarlenDynamicPersistentTileSchedulerILi128ELi48ELi256ELi256ELb1ELb1ELb0ELb0ELb1ELb1EEEEEEEEEvNT_6ParamsE,"a",@progbits
	.sectionflags	@""
	.align	4
.nv.constant0._ZN7cutlass13device_kernelIN5flash19enable_sm80_to_sm89INS1_16FlashAttnFwdSm80INS1_25CollectiveMainloopFwdSm80ILi8ELi1ELb0EN4cute5tupleIJNS5_1CILi128EEENS7_ILi48EEENS7_ILi256EEEEEELi256ENS_6half_tEfNS_4arch4Sm80ELb0ELb0ELb0ELb1ELb1ELb1ELb1ELb1EEENS1_21CollectiveEpilogueFwdINS6_IJS8_SA_S9_EEENS6_IJNS7_ILi1EEESI_SI_EEESC_SE_Li256ELb1ELb1ELb1ELb0EEENS1_36VarlenDynamicPersistentTileSchedulerILi128ELi48ELi256ELi256ELb1ELb1ELb0ELb0ELb1ELb1EEEEEEEEEvNT_6ParamsE:
	.zero		1608


//--------------------- .nv.constant0._ZN7cutlass13device_kernelIN5flash19enable_sm80_to_sm89INS1_16FlashAttnFwdSm80INS1_25CollectiveMainloopFwdSm80ILi8ELi1ELb0EN4cute5tupleIJNS5_1CILi128EEENS7_ILi64EEENS7_ILi256EEEEEELi256ENS_6half_tEfNS_4arch4Sm80ELb0ELb1ELb0ELb0ELb1ELb0ELb1ELb1EEENS1_21CollectiveEpilogueFwdINS6_IJS8_SA_S9_EEENS6_IJNS7_ILi1EEESI_SI_EEESC_SE_Li256ELb0ELb1ELb1ELb0EEENS1_19SingleTileSchedulerILb0ELb1ELb1ELi128EEEEEEEEEvNT_6ParamsE --------------------------
	.section	.nv.constant0._ZN7cutlass13device_kernelIN5flash19enable_sm80_to_sm89INS1_16FlashAttnFwdSm80INS1_25CollectiveMainloopFwdSm80ILi8ELi1ELb0EN4cute5tupleIJNS5_1CILi128EEENS7_ILi64EEENS7_ILi256EEEEEELi256ENS_6half_tEfNS_4arch4Sm80ELb0ELb1ELb0ELb0ELb1ELb0ELb1ELb1EEENS1_21CollectiveEpilogueFwdINS6_IJS8_SA_S9_EEENS6_IJNS7_ILi1EEESI_SI_EEESC_SE_Li256ELb0ELb1ELb1ELb0EEENS1_19SingleTileSchedulerILb0ELb1ELb1ELi128EEEEEEEEEvNT_6ParamsE,"a",@progbits
	.sectionflags	@""
	.align	4
.nv.constant0._ZN7cutlass13device_kernelIN5flash19enable_sm80_to_sm89INS1_16FlashAttnFwdSm80INS1_25CollectiveMainloopFwdSm80ILi8ELi1ELb0EN4cute5tupleIJNS5_1CILi128EEENS7_ILi64EEENS7_ILi256EEEEEELi256ENS_6half_tEfNS_4arch4Sm80ELb0ELb1ELb0ELb0ELb1ELb0ELb1ELb1EEENS1_21CollectiveEpilogueFwdINS6_IJS8_SA_S9_EEENS6_IJNS7_ILi1EEESI_SI_EEESC_SE_Li256ELb0ELb1ELb1ELb0EEENS1_19SingleTileSchedulerILb0ELb1ELb1ELi128EEEEEEEEEvNT_6ParamsE:
	.zero		1576


//--------------------- .nv.constant0._ZN7cutlass13device_kernelIN5flash19enable_sm80_to_sm89INS1_16FlashAttnFwdSm80INS1_25CollectiveMainloopFwdSm80ILi8ELi1ELb0EN4cute5tupleIJNS5_1CILi128EEENS7_ILi64EEENS7_ILi256EEEEEELi256ENS_6half_tEfNS_4arch4Sm80ELb0ELb1ELb0ELb1ELb1ELb0ELb1ELb1EEENS1_21CollectiveEpilogueFwdINS6_IJS8_SA_S9_EEENS6_IJNS7_ILi1EEESI_SI_EEESC_SE_Li256ELb1ELb1ELb1ELb0EEENS1_36VarlenDynamicPersistentTileSchedulerILi128ELi64ELi256ELi256ELb1ELb1ELb0ELb1ELb0ELb1EEEEEEEEEvNT_6ParamsE --------------------------
	.section	.nv.constant0._ZN7cutlass13device_kernelIN5flash19enable_sm80_to_sm89INS1_16FlashAttnFwdSm80INS1_25CollectiveMainloopFwdSm80ILi8ELi1ELb0EN4cute5tupleIJNS5_1CILi128EEENS7_ILi64EEENS7_ILi256EEEEEELi256ENS_6half_tEfNS_4arch4Sm80ELb0ELb1ELb0ELb1ELb1ELb0ELb1ELb1EEENS1_21CollectiveEpilogueFwdINS6_IJS8_SA_S9_EEENS6_IJNS7_ILi1EEESI_SI_EEESC_SE_Li256ELb1ELb1ELb1ELb0EEENS1_36VarlenDynamicPersistentTileSchedulerILi128ELi64ELi256ELi256ELb1ELb1ELb0ELb1ELb0ELb1EEEEEEEEEvNT_6ParamsE,"a",@progbits
	.sectionflags	@""
	.align	4
.nv.constant0._ZN7cutlass13device_kernelIN5flash19enable_sm80_to_sm89INS1_16FlashAttnFwdSm80INS1_25CollectiveMainloopFwdSm80ILi8ELi1ELb0EN4cute5tupleIJNS5_1CILi128EEENS7_ILi64EEENS7_ILi256EEEEEELi256ENS_6half_tEfNS_4arch4Sm80ELb0ELb1ELb0ELb1ELb1ELb0ELb1ELb1EEENS1_21CollectiveEpilogueFwdINS6_IJS8_SA_S9_EEENS6_IJNS7_ILi1EEESI_SI_EEESC_SE_Li256ELb1ELb1ELb1ELb0EEENS1_36VarlenDynamicPersistentTileSchedulerILi128ELi64ELi256ELi256ELb1ELb1ELb0ELb1ELb0ELb1EEEEEEEEEvNT_6ParamsE:
	.zero		1608


//--------------------- .nv.constant0._ZN7cutlass13device_kernelIN5flash19enable_sm80_to_sm89INS1_16FlashAttnFwdSm80INS1_25CollectiveMainloopFwdSm80ILi8ELi1ELb0EN4cute5tupleIJNS5_1CILi128EEENS7_ILi48EEENS7_ILi256EEEEEELi256ENS_6half_tEfNS_4arch4Sm80ELb0ELb1ELb0ELb1ELb1ELb1ELb1ELb1EEENS1_21CollectiveEpilogueFwdINS6_IJS8_SA_S9_EEENS6_IJNS7_ILi1EEESI_SI_EEESC_SE_Li256ELb1ELb1ELb1ELb0EEENS1_36VarlenDynamicPersistentTileSchedulerILi128ELi48ELi256ELi256ELb1ELb1ELb0ELb1ELb0ELb1EEEEEEEEEvNT_6ParamsE --------------------------
	.section	.nv.constant0._ZN7cutlass13device_kernelIN5flash19enable_sm80_to_sm89INS1_16FlashAttnFwdSm80INS1_25CollectiveMainloopFwdSm80ILi8ELi1ELb0EN4cute5tupleIJNS5_1CILi128EEENS7_ILi48EEENS7_ILi256EEEEEELi256ENS_6half_tEfNS_4arch4Sm80ELb0ELb1ELb0ELb1ELb1ELb1ELb1ELb1EEENS1_21CollectiveEpilogueFwdINS6_IJS8_SA_S9_EEENS6_IJNS7_ILi1EEESI_SI_EEESC_SE_Li256ELb1ELb1ELb1ELb0EEENS1_36VarlenDynamicPersistentTileSchedulerILi128ELi48ELi256ELi256ELb1ELb1ELb0ELb1ELb0ELb1EEEEEEEEEvNT_6ParamsE,"a",@progbits
	.sectionflags	@""
	.align	4
.nv.constant0._ZN7cutlass13device_kernelIN5flash19enable_sm80_to_sm89INS1_16FlashAttnFwdSm80INS1_25CollectiveMainloopFwdSm80ILi8ELi1ELb0EN4cute5tupleIJNS5_1CILi128EEENS7_ILi48EEENS7_ILi256EEEEEELi256ENS_6half_tEfNS_4arch4Sm80ELb0ELb1ELb0ELb1ELb1ELb1ELb1ELb1EEENS1_21CollectiveEpilogueFwdINS6_IJS8_SA_S9_EEENS6_IJNS7_ILi1EEESI_SI_EEESC_SE_Li256ELb1ELb1ELb1ELb0EEENS1_36VarlenDynamicPersistentTileSchedulerILi128ELi48ELi256ELi256ELb1ELb1ELb0ELb1ELb0ELb1EEEEEEEEEvNT_6ParamsE:
	.zero		1608


//--------------------- .nv.constant0._ZN7cutlass13device_kernelIN5flash19enable_sm80_to_sm89INS1_16FlashAttnFwdSm80INS1_25CollectiveMainloopFwdSm80ILi8ELi1ELb0EN4cute5tupleIJNS5_1CILi128EEENS7_ILi96EEENS7_ILi256EEEEEELi256ENS_6half_tEfNS_4arch4Sm80ELb1ELb0ELb0ELb0ELb1ELb0ELb1ELb1EEENS1_21CollectiveEpilogueFwdINS6_IJS8_SA_S9_EEENS6_IJNS7_ILi1EEESI_SI_EEESC_SE_Li256ELb0ELb1ELb1ELb0EEENS1_30DynamicPersistentTileSchedulerILi256ELi256ELb1ELb1ELb0EEEEEEEEEvNT_6ParamsE --------------------------
	.section	.nv.constant0._ZN7cutlass13device_kernelIN5flash19enable_sm80_to_sm89INS1_16FlashAttnFwdSm80INS1_25CollectiveMainloopFwdSm80ILi8ELi1ELb0EN4cute5tupleIJNS5_1CILi128EEENS7_ILi96EEENS7_ILi256EEEEEELi256ENS_6half_tEfNS_4arch4Sm80ELb1ELb0ELb0ELb0ELb1ELb0ELb1ELb1EEENS1_21CollectiveEpilogueFwdINS6_IJS8_SA_S9_EEENS6_IJNS7_ILi1EEESI_SI_EEESC_SE_Li256ELb0ELb1ELb1ELb0EEENS1_30DynamicPersistentTileSchedulerILi256ELi256ELb1ELb1ELb0EEEEEEEEEvNT_6ParamsE,"a",@progbits
	.sectionflags	@""
	.align	4
.nv.constant0._ZN7cutlass13device_kernelIN5flash19enable_sm80_to_sm89INS1_16FlashAttnFwdSm80INS1_25CollectiveMainloopFwdSm80ILi8ELi1ELb0EN4cute5tupleIJNS5_1CILi128EEENS7_ILi96EEENS7_ILi256EEEEEELi256ENS_6half_tEfNS_4arch4Sm80ELb1ELb0ELb0ELb0ELb1ELb0ELb1ELb1EEENS1_21CollectiveEpilogueFwdINS6_IJS8_SA_S9_EEENS6_IJNS7_ILi1EEESI_SI_EEESC_SE_Li256ELb0ELb1ELb1ELb0EEENS1_30DynamicPersistentTileSchedulerILi256ELi256ELb1ELb1ELb0EEEEEEEEEvNT_6ParamsE:
	.zero		1592


//--------------------- .nv.constant0._ZN7cutlass13device_kernelIN5flash19enable_sm80_to_sm89INS1_16FlashAttnFwdSm80INS1_25CollectiveMainloopFwdSm80ILi8ELi1ELb0EN4cute5tupleIJNS5_1CILi128EEENS7_ILi64EEENS7_ILi256EEEEEELi256ENS_6half_tEfNS_4arch4Sm80ELb1ELb0ELb0ELb1ELb1ELb0ELb1ELb1EEENS1_21CollectiveEpilogueFwdINS6_IJS8_SA_S9_EEENS6_IJNS7_ILi1EEESI_SI_EEESC_SE_Li256ELb1ELb1ELb1ELb0EEENS1_36VarlenDynamicPersistentTileSchedulerILi128ELi64ELi256ELi256ELb1ELb1ELb0ELb1ELb1ELb1EEEEEEEEEvNT_6ParamsE --------------------------
	.section	.nv.constant0._ZN7cutlass13device_kernelIN5flash19enable_sm80_to_sm89INS1_16FlashAttnFwdSm80INS1_25CollectiveMainloopFwdSm80ILi8ELi1ELb0EN4cute5tupleIJNS5_1CILi128EEENS7_ILi64EEENS7_ILi256EEEEEELi256ENS_6half_tEfNS_4arch4Sm80ELb1ELb0ELb0ELb1ELb1ELb0ELb1ELb1EEENS1_21CollectiveEpilogueFwdINS6_IJS8_SA_S9_EEENS6_IJNS7_ILi1EEESI_SI_EEESC_SE_Li256ELb1ELb1ELb1ELb0EEENS1_36VarlenDynamicPersistentTileSchedulerILi128ELi64ELi256ELi256ELb1ELb1ELb0ELb1ELb1ELb1EEEEEEEEEvNT_6ParamsE,"a",@progbits
	.sectionflags	@""
	.align	4
.nv.constant0._ZN7cutlass13device_kernelIN5flash19enable_sm80_to_sm89INS1_16FlashAttnFwdSm80INS1_25CollectiveMainloopFwdSm80ILi8ELi1ELb0EN4cute5tupleIJNS5_1CILi128EEENS7_ILi64EEENS7_ILi256EEEEEELi256ENS_6half_tEfNS_4arch4Sm80ELb1ELb0ELb0ELb1ELb1ELb0ELb1ELb1EEENS1_21CollectiveEpilogueFwdINS6_IJS8_SA_S9_EEENS6_IJNS7_ILi1EEESI_SI_EEESC_SE_Li256ELb1ELb1ELb1ELb0EEENS1_36VarlenDynamicPersistentTileSchedulerILi128ELi64ELi256ELi256ELb1ELb1ELb0ELb1ELb1ELb1EEEEEEEEEvNT_6ParamsE:
	.zero		1608


//--------------------- .nv.constant0._ZN7cutlass13device_kernelIN5flash19enable_sm80_to_sm89INS1_16FlashAttnFwdSm80INS1_25CollectiveMainloopFwdSm80ILi8ELi1ELb0EN4cute5tupleIJNS5_1CILi128EEENS7_ILi48EEENS7_ILi256EEEEEELi256ENS_6half_tEfNS_4arch4Sm80ELb1ELb0ELb0ELb1ELb1ELb1ELb1ELb1EEENS1_21CollectiveEpilogueFwdINS6_IJS8_SA_S9_EEENS6_IJNS7_ILi1EEESI_SI_EEESC_SE_Li256ELb1ELb1ELb1ELb0EEENS1_36VarlenDynamicPersistentTileSchedulerILi128ELi48ELi256ELi256ELb1ELb1ELb0ELb1ELb1ELb1EEEEEEEEEvNT_6ParamsE --------------------------
	.section	.nv.constant0._ZN7cutlass13device_kernelIN5flash19enable_sm80_to_sm89INS1_16FlashAttnFwdSm80INS1_25CollectiveMainloopFwdSm80ILi8ELi1ELb0EN4cute5tupleIJNS5_1CILi128EEENS7_ILi48EEENS7_ILi256EEEEEELi256ENS_6half_tEfNS_4arch4Sm80ELb1ELb0ELb0ELb1ELb1ELb1ELb1ELb1EEENS1_21CollectiveEpilogueFwdINS6_IJS8_SA_S9_EEENS6_IJNS7_ILi1EEESI_SI_EEESC_SE_Li256ELb1ELb1ELb1ELb0EEENS1_36VarlenDynamicPersistentTileSchedulerILi128ELi48ELi256ELi256ELb1ELb1ELb0ELb1ELb1ELb1EEEEEEEEEvNT_6ParamsE,"a",@progbits
	.sectionflags	@""
	.align	4
.nv.constant0._ZN7cutlass13device_kernelIN5flash19enable_sm80_to_sm89INS1_16FlashAttnFwdSm80INS1_25CollectiveMainloopFwdSm80ILi8ELi1ELb0EN4cute5tupleIJNS5_1CILi128EEENS7_ILi48EEENS7_ILi256EEEEEELi256ENS_6half_tEfNS_4arch4Sm80ELb1ELb0ELb0ELb1ELb1ELb1ELb1ELb1EEENS1_21CollectiveEpilogueFwdINS6_IJS8_SA_S9_EEENS6_IJNS7_ILi1EEESI_SI_EEESC_SE_Li256ELb1ELb1ELb1ELb0EEENS1_36VarlenDynamicPersistentTileSchedulerILi128ELi48ELi256ELi256ELb1ELb1ELb0ELb1ELb1ELb1EEEEEEEEEvNT_6ParamsE:
	.zero		1608


//--------------------- SYMBOLS --------------------------

	.type		.nv.reservedSmem.offset0,@object
	.size		.nv.reservedSmem.offset0,0x4
